// auto-generated by cutlass_sweep.gemm — config: {"arch": "sm_90", "cluster_m": 1, "cluster_n": 1, "dtype": "e4m3", "dtype_b": "e4m3", "layout": "nt", "stages": 0, "tile_k": 128, "tile_m": 128, "tile_n": 192}
#include "cutlass/cutlass.h"
#include "cutlass/gemm/collective/collective_builder.hpp"
#include "cutlass/gemm/device/gemm_universal_adapter.h"
#include "cutlass/gemm/kernel/gemm_universal.hpp"
#include "cutlass/epilogue/collective/collective_builder.hpp"

using ElemA = cutlass::float_e4m3_t;
using ElemB = cutlass::float_e4m3_t;
using ElemCD = cutlass::float_e4m3_t;
using Acc  = float;
using TileShape    = cute::Shape<cute::_128, cute::_192, cute::_128>;
using ClusterShape = cute::Shape<cute::_1, cute::_1, cute::_1>;

using CollectiveEpilogue = typename cutlass::epilogue::collective::CollectiveBuilder<
    cutlass::arch::Sm90, cutlass::arch::OpClassTensorOp,
    TileShape, ClusterShape,
    cutlass::epilogue::collective::EpilogueTileAuto,
    Acc, Acc,
    ElemCD, cutlass::layout::RowMajor, 128 / cutlass::sizeof_bits<ElemCD>::value,
    ElemCD, cutlass::layout::RowMajor, 128 / cutlass::sizeof_bits<ElemCD>::value,
    cutlass::epilogue::collective::EpilogueScheduleAuto
  >::CollectiveOp;

using CollectiveMainloop = typename cutlass::gemm::collective::CollectiveBuilder<
    cutlass::arch::Sm90, cutlass::arch::OpClassTensorOp,
    ElemA, cutlass::layout::RowMajor, 128 / cutlass::sizeof_bits<ElemA>::value,
    ElemB, cutlass::layout::ColumnMajor, 128 / cutlass::sizeof_bits<ElemB>::value,
    Acc,
    TileShape, ClusterShape,
    cutlass::gemm::collective::StageCountAutoCarveout<static_cast<int>(sizeof(typename CollectiveEpilogue::SharedStorage))>,
    cutlass::gemm::collective::KernelScheduleAuto
  >::CollectiveOp;

using GemmKernel = cutlass::gemm::kernel::GemmUniversal<
    cute::Shape<int,int,int,int>,
    CollectiveMainloop,
    CollectiveEpilogue
>;
using Gemm = cutlass::gemm::device::GemmUniversalAdapter<GemmKernel>;

// Force the device kernel symbol into the cubin without needing a host main.
auto* _anchor = &cutlass::device_kernel<GemmKernel>;


// ===== COMPILED SASS (sm_90a) =====

	.target	sm_90a

	.elftype	@"ET_EXEC"


//--------------------- .note.nv.tkinfo           --------------------------
	.section	.note.nv.tkinfo,"",@"SHT_NOTE"
	.sectionflags	@"SHF_NOTE_NV_TKINFO"
	.tkinfo
        /*0018*/ 	.word	0x00000002
        /*0030*/ 	.string	""
        /*0030*/ 	.string	"ptxas"
        /*0030*/ 	.string	"Cuda compilation tools, release 13.0, V13.0.88"
        /*0030*/ 	.string	"Build cuda_13.0.r13.0/compiler.36424714_0"
        /*0030*/ 	.string	"-arch sm_90a -m 64 "



//--------------------- .note.nv.cuinfo           --------------------------
	.section	.note.nv.cuinfo,"",@"SHT_NOTE"
	.sectionflags	@"SHF_NOTE_NV_CUINFO"
        /*0018*/ 	.short	0x0002
        /*001a*/ 	.short	0x005a
        /*001c*/ 	.short	0x0082
	.zero		2


//--------------------- .nv.info                  --------------------------
	.section	.nv.info,"",@"SHT_CUDA_INFO"
	.align	4


	//----- nvinfo : EIATTR_REGCOUNT
	.align		4
        /*0000*/ 	.byte	0x04, 0x2f
        /*0002*/ 	.short	(.L_12 - .L_11)
	.align		4
.L_11:
        /*0004*/ 	.word	index@(_ZN7cutlass13device_kernelINS_4gemm6kernel13GemmUniversalIN4cute5tupleIJiiiiEEENS1_10collective13CollectiveMmaINS1_37MainloopSm90TmaGmmaWarpSpecializedFP8ILi5ENS5_IJNS4_1CILi1EEESB_SB_EEENS1_35KernelTmaWarpSpecializedCooperativeEEENS5_IJNSA_ILi128EEENSA_ILi192EEESF_EEENS_12float_e4m3_tENS5_IJlSB_lEEESI_SJ_NS4_8TiledMMAINS4_8MMA_AtomIJNS4_4SM904GMMA31MMA_64x192x32_F32E4M3E4M3_SS_TNILNSN_7ScaleInE1ELSP_1EEEEEENS4_6LayoutINS5_IJNSA_ILi2EEESB_SB_EEENS5_IJSB_NSA_ILi0EEESV_EEEEENS5_IJNS4_10UnderscoreESY_SY_EEEEENS4_13SM90_TMA_LOADENS4_14ComposedLayoutINS4_7SwizzleILi3ELi4ELi3EEENS4_18smem_ptr_flag_bitsILi8EEENSS_INS5_IJNSA_ILi8EEESF_EEENS5_IJSF_SB_EEEEEEEvNS4_8identityES11_S1B_vS1C_EENS_8epilogue10collective6detail29Sm90TmaWarpSpecializedAdapterINS1F_15DefaultEpilogueISI_SJ_SJ_NS1E_6thread17LinearCombinationISI_Li1EffLNS1J_9ScaleType4KindE0ELNS_15FloatRoundStyleE2ESI_EENS1_15EpilogueDefaultEEEEEvvEEEEvNT_6ParamsE)
        /*0008*/ 	.word	0x000000a8


	//----- nvinfo : EIATTR_FRAME_SIZE
	.align		4
.L_12:
        /*000c*/ 	.byte	0x04, 0x11
        /*000e*/ 	.short	(.L_14 - .L_13)
	.align		4
.L_13:
        /*0010*/ 	.word	index@(_ZN7cutlass13device_kernelINS_4gemm6kernel13GemmUniversalIN4cute5tupleIJiiiiEEENS1_10collective13CollectiveMmaINS1_37MainloopSm90TmaGmmaWarpSpecializedFP8ILi5ENS5_IJNS4_1CILi1EEESB_SB_EEENS1_35KernelTmaWarpSpecializedCooperativeEEENS5_IJNSA_ILi128EEENSA_ILi192EEESF_EEENS_12float_e4m3_tENS5_IJlSB_lEEESI_SJ_NS4_8TiledMMAINS4_8MMA_AtomIJNS4_4SM904GMMA31MMA_64x192x32_F32E4M3E4M3_SS_TNILNSN_7ScaleInE1ELSP_1EEEEEENS4_6LayoutINS5_IJNSA_ILi2EEESB_SB_EEENS5_IJSB_NSA_ILi0EEESV_EEEEENS5_IJNS4_10UnderscoreESY_SY_EEEEENS4_13SM90_TMA_LOADENS4_14ComposedLayoutINS4_7SwizzleILi3ELi4ELi3EEENS4_18smem_ptr_flag_bitsILi8EEENSS_INS5_IJNSA_ILi8EEESF_EEENS5_IJSF_SB_EEEEEEEvNS4_8identityES11_S1B_vS1C_EENS_8epilogue10collective6detail29Sm90TmaWarpSpecializedAdapterINS1F_15DefaultEpilogueISI_SJ_SJ_NS1E_6thread17LinearCombinationISI_Li1EffLNS1J_9ScaleType4KindE0ELNS_15FloatRoundStyleE2ESI_EENS1_15EpilogueDefaultEEEEEvvEEEEvNT_6ParamsE)
        /*0014*/ 	.word	0x00000000


	//----- nvinfo : EIATTR_MIN_STACK_SIZE
	.align		4
.L_14:
        /*0018*/ 	.byte	0x04, 0x12
        /*001a*/ 	.short	(.L_16 - .L_15)
	.align		4
.L_15:
        /*001c*/ 	.word	index@(_ZN7cutlass13device_kernelINS_4gemm6kernel13GemmUniversalIN4cute5tupleIJiiiiEEENS1_10collective13CollectiveMmaINS1_37MainloopSm90TmaGmmaWarpSpecializedFP8ILi5ENS5_IJNS4_1CILi1EEESB_SB_EEENS1_35KernelTmaWarpSpecializedCooperativeEEENS5_IJNSA_ILi128EEENSA_ILi192EEESF_EEENS_12float_e4m3_tENS5_IJlSB_lEEESI_SJ_NS4_8TiledMMAINS4_8MMA_AtomIJNS4_4SM904GMMA31MMA_64x192x32_F32E4M3E4M3_SS_TNILNSN_7ScaleInE1ELSP_1EEEEEENS4_6LayoutINS5_IJNSA_ILi2EEESB_SB_EEENS5_IJSB_NSA_ILi0EEESV_EEEEENS5_IJNS4_10UnderscoreESY_SY_EEEEENS4_13SM90_TMA_LOADENS4_14ComposedLayoutINS4_7SwizzleILi3ELi4ELi3EEENS4_18smem_ptr_flag_bitsILi8EEENSS_INS5_IJNSA_ILi8EEESF_EEENS5_IJSF_SB_EEEEEEEvNS4_8identityES11_S1B_vS1C_EENS_8epilogue10collective6detail29Sm90TmaWarpSpecializedAdapterINS1F_15DefaultEpilogueISI_SJ_SJ_NS1E_6thread17LinearCombinationISI_Li1EffLNS1J_9ScaleType4KindE0ELNS_15FloatRoundStyleE2ESI_EENS1_15EpilogueDefaultEEEEEvvEEEEvNT_6ParamsE)
        /*0020*/ 	.word	0x00000000
.L_16:


//--------------------- .nv.compat                --------------------------
	.section	.nv.compat,"",@"SHT_CUDA_COMPAT_INFO"
	.align	4
        /*0000*/ 	.byte	0x02, 0x09, 0x01, 0x00, 0x02, 0x02, 0x04, 0x00, 0x02, 0x05, 0x05, 0x00, 0x03, 0x07, 0x01, 0x01
        /*0010*/ 	.byte	0x02, 0x03, 0x01, 0x00, 0x02, 0x06, 0x01, 0x00, 0x04, 0x0b, 0x08, 0x00, 0x00, 0x00, 0x00, 0x00
        /*0020*/ 	.byte	0x00, 0x00, 0x00, 0x00


//--------------------- .nv.info._ZN7cutlass13device_kernelINS_4gemm6kernel13GemmUniversalIN4cute5tupleIJiiiiEEENS1_10collective13CollectiveMmaINS1_37MainloopSm90TmaGmmaWarpSpecializedFP8ILi5ENS5_IJNS4_1CILi1EEESB_SB_EEENS1_35KernelTmaWarpSpecializedCooperativeEEENS5_IJNSA_ILi128EEENSA_ILi192EEESF_EEENS_12float_e4m3_tENS5_IJlSB_lEEESI_SJ_NS4_8TiledMMAINS4_8MMA_AtomIJNS4_4SM904GMMA31MMA_64x192x32_F32E4M3E4M3_SS_TNILNSN_7ScaleInE1ELSP_1EEEEEENS4_6LayoutINS5_IJNSA_ILi2EEESB_SB_EEENS5_IJSB_NSA_ILi0EEESV_EEEEENS5_IJNS4_10UnderscoreESY_SY_EEEEENS4_13SM90_TMA_LOADENS4_14ComposedLayoutINS4_7SwizzleILi3ELi4ELi3EEENS4_18smem_ptr_flag_bitsILi8EEENSS_INS5_IJNSA_ILi8EEESF_EEENS5_IJSF_SB_EEEEEEEvNS4_8identityES11_S1B_vS1C_EENS_8epilogue10collective6detail29Sm90TmaWarpSpecializedAdapterINS1F_15DefaultEpilogueISI_SJ_SJ_NS1E_6thread17LinearCombinationISI_Li1EffLNS1J_9ScaleType4KindE0ELNS_15FloatRoundStyleE2ESI_EENS1_15EpilogueDefaultEEEEEvvEEEEvNT_6ParamsE --------------------------
	.section	.nv.info._ZN7cutlass13device_kernelINS_4gemm6kernel13GemmUniversalIN4cute5tupleIJiiiiEEENS1_10collective13CollectiveMmaINS1_37MainloopSm90TmaGmmaWarpSpecializedFP8ILi5ENS5_IJNS4_1CILi1EEESB_SB_EEENS1_35KernelTmaWarpSpecializedCooperativeEEENS5_IJNSA_ILi128EEENSA_ILi192EEESF_EEENS_12float_e4m3_tENS5_IJlSB_lEEESI_SJ_NS4_8TiledMMAINS4_8MMA_AtomIJNS4_4SM904GMMA31MMA_64x192x32_F32E4M3E4M3_SS_TNILNSN_7ScaleInE1ELSP_1EEEEEENS4_6LayoutINS5_IJNSA_ILi2EEESB_SB_EEENS5_IJSB_NSA_ILi0EEESV_EEEEENS5_IJNS4_10UnderscoreESY_SY_EEEEENS4_13SM90_TMA_LOADENS4_14ComposedLayoutINS4_7SwizzleILi3ELi4ELi3EEENS4_18smem_ptr_flag_bitsILi8EEENSS_INS5_IJNSA_ILi8EEESF_EEENS5_IJSF_SB_EEEEEEEvNS4_8identityES11_S1B_vS1C_EENS_8epilogue10collective6detail29Sm90TmaWarpSpecializedAdapterINS1F_15DefaultEpilogueISI_SJ_SJ_NS1E_6thread17LinearCombinationISI_Li1EffLNS1J_9ScaleType4KindE0ELNS_15FloatRoundStyleE2ESI_EENS1_15EpilogueDefaultEEEEEvvEEEEvNT_6ParamsE,"",@"SHT_CUDA_INFO"
	.sectionflags	@""
	.align	4


	//----- nvinfo : EIATTR_CUDA_API_VERSION
	.align		4
        /*0000*/ 	.byte	0x04, 0x37
        /*0002*/ 	.short	(.L_18 - .L_17)
.L_17:
        /*0004*/ 	.word	0x00000082


	//----- nvinfo : EIATTR_KPARAM_INFO
	.align		4
.L_18:
        /*0008*/ 	.byte	0x04, 0x17
        /*000a*/ 	.short	(.L_20 - .L_19)
.L_19:
        /*000c*/ 	.word	0x00000000
        /*0010*/ 	.short	0x0000
        /*0012*/ 	.short	0x0070
        /*0014*/ 	.byte	0x00, 0xf0, 0x01, 0x10


	//----- nvinfo : EIATTR_SPARSE_MMA_MASK
	.align		4
.L_20:
        /*0018*/ 	.byte	0x03, 0x50
        /*001a*/ 	.short	0x0000


	//----- nvinfo : EIATTR_MAXREG_COUNT
	.align		4
        /*001c*/ 	.byte	0x03, 0x1b
        /*001e*/ 	.short	0x00a8


	//----- nvinfo : EIATTR_NUM_BARRIERS
	.align		4
        /*0020*/ 	.byte	0x02, 0x4c
        /*0022*/ 	.byte	0x01
	.zero		1


	//----- nvinfo : EIATTR_MERCURY_ISA_VERSION
	.align		4
        /*0024*/ 	.byte	0x03, 0x5f
        /*0026*/ 	.short	0x0101


	//----- nvinfo : EIATTR_INT_WARP_WIDE_INSTR_OFFSETS
	.align		4
        /*0028*/ 	.byte	0x04, 0x31
        /*002a*/ 	.short	(.L_22 - .L_21)


	//   ....[0]....
.L_21:
        /*002c*/ 	.word	0x000003f0


	//   ....[1]....
        /*0030*/ 	.word	0x00000400


	//   ....[2]....
        /*0034*/ 	.word	0x000004f0


	//----- nvinfo : EIATTR_COOP_GROUP_MASK_REGIDS
	.align		4
.L_22:
        /*0038*/ 	.byte	0x04, 0x29
        /*003a*/ 	.short	(.L_24 - .L_23)


	//   ....[0]....
.L_23:
        /*003c*/ 	.word	0xffffffff


	//   ....[1]....
        /*0040*/ 	.word	0xffffffff


	//   ....[2]....
        /*0044*/ 	.word	0xffffffff


	//   ....[3]....
        /*0048*/ 	.word	0xffffffff


	//   ....[4]....
        /*004c*/ 	.word	0xffffffff


	//----- nvinfo : EIATTR_COOP_GROUP_INSTR_OFFSETS
	.align		4
.L_24:
        /*0050*/ 	.byte	0x04, 0x28
        /*0052*/ 	.short	(.L_26 - .L_25)


	//   ....[0]....
.L_25:
        /*0054*/ 	.word	0x00000060


	//   ....[1]....
        /*0058*/ 	.word	0x00000070


	//   ....[2]....
        /*005c*/ 	.word	0x00000130


	//   ....[3]....
        /*0060*/ 	.word	0x000002e0


	//   ....[4]....
        /*0064*/ 	.word	0x00000fe0


	//----- nvinfo : EIATTR_REG_RECONFIG
	.align		4
.L_26:
        /*0068*/ 	.byte	0x01, 0x54
	.zero		2


	//----- nvinfo : EIATTR_MBARRIER_INSTR_OFFSETS
	.align		4
        /*006c*/ 	.byte	0x04, 0x39
        /*006e*/ 	.short	(.L_28 - .L_27)


	//   ....[0]....
.L_27:
        /*0070*/ 	.word	0x00000230
        /*0074*/ 	.word	0x000000ff
        /*0078*/ 	.word	0x00000000
        /*007c*/ 	.short	0x0100
        /*007e*/ 	.byte	0x08
	.zero		1


	//   ....[1]....
        /*0080*/ 	.word	0x00000240
        /*0084*/ 	.word	0x000000ff
        /*0088*/ 	.word	0x00000028
        /*008c*/ 	.short	0x0100
        /*008e*/ 	.byte	0x08
	.zero		1


	//   ....[2]....
        /*0090*/ 	.word	0x00000250
        /*0094*/ 	.word	0x000000ff
        /*0098*/ 	.word	0x00000008
        /*009c*/ 	.short	0x0100
        /*009e*/ 	.byte	0x08
	.zero		1


	//   ....[3]....
        /*00a0*/ 	.word	0x00000260
        /*00a4*/ 	.word	0x000000ff
        /*00a8*/ 	.word	0x00000030
        /*00ac*/ 	.short	0x0100
        /*00ae*/ 	.byte	0x08
	.zero		1


	//   ....[4]....
        /*00b0*/ 	.word	0x00000270
        /*00b4*/ 	.word	0x000000ff
        /*00b8*/ 	.word	0x00000010
        /*00bc*/ 	.short	0x0100
        /*00be*/ 	.byte	0x08
	.zero		1


	//   ....[5]....
        /*00c0*/ 	.word	0x00000280
        /*00c4*/ 	.word	0x000000ff
        /*00c8*/ 	.word	0x00000038
        /*00cc*/ 	.short	0x0100
        /*00ce*/ 	.byte	0x08
	.zero		1


	//   ....[6]....
        /*00d0*/ 	.word	0x00000290
        /*00d4*/ 	.word	0x000000ff
        /*00d8*/ 	.word	0x00000018
        /*00dc*/ 	.short	0x0100
        /*00de*/ 	.byte	0x08
	.zero		1


	//   ....[7]....
        /*00e0*/ 	.word	0x000002a0
        /*00e4*/ 	.word	0x000000ff
        /*00e8*/ 	.word	0x00000040
        /*00ec*/ 	.short	0x0100
        /*00ee*/ 	.byte	0x08
	.zero		1


	//   ....[8]....
        /*00f0*/ 	.word	0x000002b0
        /*00f4*/ 	.word	0x000000ff
        /*00f8*/ 	.word	0x00000020
        /*00fc*/ 	.short	0x0100
        /*00fe*/ 	.byte	0x08
	.zero		1


	//   ....[9]....
        /*0100*/ 	.word	0x000002c0
        /*0104*/ 	.word	0x000000ff
        /*0108*/ 	.word	0x00000048
        /*010c*/ 	.short	0x0100
        /*010e*/ 	.byte	0x08
	.zero		1


	//   ....[10]....
        /*0110*/ 	.word	0x00000540
        /*0114*/ 	.word	0x000000ff
        /*0118*/ 	.word	0x00000060
        /*011c*/ 	.short	0x0100
        /*011e*/ 	.byte	0x06
	.zero		1


	//   ....[11]....
        /*0120*/ 	.word	0x000005a0
        /*0124*/ 	.word	0x000000ff
        /*0128*/ 	.word	0x00000068
        /*012c*/ 	.short	0x0100
        /*012e*/ 	.byte	0x06
	.zero		1


	//   ....[12]....
        /*0130*/ 	.word	0x00001700
        /*0134*/ 	.word	0x000000ff
        /*0138*/ 	.word	0x00000000
        /*013c*/ 	.short	0x010a
        /*013e*/ 	.byte	0x06
	.zero		1


	//   ....[13]....
        /*0140*/ 	.word	0x00001740
        /*0144*/ 	.word	0x000000ff
        /*0148*/ 	.word	0x00000000
        /*014c*/ 	.short	0x010a
        /*014e*/ 	.byte	0x06
	.zero		1


	//   ....[14]....
        /*0150*/ 	.word	0x00002420
        /*0154*/ 	.word	0x000000ff
        /*0158*/ 	.word	0x00000000
        /*015c*/ 	.short	0x010a
        /*015e*/ 	.byte	0x0c
	.zero		1


	//   ....[15]....
        /*0160*/ 	.word	0x00002460
        /*0164*/ 	.word	0x000000ff
        /*0168*/ 	.word	0x00000000
        /*016c*/ 	.short	0x010a
        /*016e*/ 	.byte	0x0c
	.zero		1


	//   ....[16]....
        /*0170*/ 	.word	0x00002d50
        /*0174*/ 	.word	0x000000ff
        /*0178*/ 	.word	0x00000000
        /*017c*/ 	.short	0x0101
        /*017e*/ 	.byte	0x08
	.zero		1


	//   ....[17]....
        /*0180*/ 	.word	0x000035a0
        /*0184*/ 	.word	0x000000ff
        /*0188*/ 	.word	0x00000000
        /*018c*/ 	.short	0x0101
        /*018e*/ 	.byte	0x08
	.zero		1


	//   ....[18]....
        /*0190*/ 	.word	0x0000b130
        /*0194*/ 	.word	0x00000013
        /*0198*/ 	.word	0x00000028
        /*019c*/ 	.short	0x010a
        /*019e*/ 	.byte	0x3f
	.zero		1


	//   ....[19]....
        /*01a0*/ 	.word	0x0000b4d0
        /*01a4*/ 	.word	0x00000008
        /*01a8*/ 	.word	0x00000068
        /*01ac*/ 	.short	0x0101
        /*01ae*/ 	.byte	0x3f
	.zero		1


	//   ....[20]....
        /*01b0*/ 	.word	0x0000bbe0
        /*01b4*/ 	.word	0x00000006
        /*01b8*/ 	.word	0x00000000
        /*01bc*/ 	.short	0x010a
        /*01be*/ 	.byte	0x3f
	.zero		1


	//   ....[21]....
        /*01c0*/ 	.word	0x0000bc60
        /*01c4*/ 	.word	0x00000007
        /*01c8*/ 	.word	0x00000000
        /*01cc*/ 	.short	0x010a
        /*01ce*/ 	.byte	0x3f
	.zero		1


	//   ....[22]....
        /*01d0*/ 	.word	0x0000bcf0
        /*01d4*/ 	.word	0x0000000a
        /*01d8*/ 	.word	0x00000000
        /*01dc*/ 	.short	0x010a
        /*01de*/ 	.byte	0x3f
	.zero		1


	//   ....[23]....
        /*01e0*/ 	.word	0x0000bd80
        /*01e4*/ 	.word	0x0000000b
        /*01e8*/ 	.word	0x00000000
        /*01ec*/ 	.short	0x010a
        /*01ee*/ 	.byte	0x3f
	.zero		1


	//   ....[24]....
        /*01f0*/ 	.word	0x0000be10
        /*01f4*/ 	.word	0x00000003
        /*01f8*/ 	.word	0x00000000
        /*01fc*/ 	.short	0x010a
        /*01fe*/ 	.byte	0x3f
	.zero		1


	//   ....[25]....
        /*0200*/ 	.word	0x0000be80
        /*0204*/ 	.word	0x00000009
        /*0208*/ 	.word	0x00000000
        /*020c*/ 	.short	0x010a
        /*020e*/ 	.byte	0x3f
	.zero		1


	//   ....[26]....
        /*0210*/ 	.word	0x0000bee0
        /*0214*/ 	.word	0x0000000a
        /*0218*/ 	.word	0x00000000
        /*021c*/ 	.short	0x010a
        /*021e*/ 	.byte	0x3f
	.zero		1


	//   ....[27]....
        /*0220*/ 	.word	0x0000bfb0
        /*0224*/ 	.word	0x00000013
        /*0228*/ 	.word	0x00000028
        /*022c*/ 	.short	0x010a
        /*022e*/ 	.byte	0x3f
	.zero		1


	//   ....[28]....
        /*0230*/ 	.word	0x0000c090
        /*0234*/ 	.word	0x00000006
        /*0238*/ 	.word	0x00000000
        /*023c*/ 	.short	0x010a
        /*023e*/ 	.byte	0x3f
	.zero		1


	//   ....[29]....
        /*0240*/ 	.word	0x0000c0e0
        /*0244*/ 	.word	0x00000007
        /*0248*/ 	.word	0x00000000
        /*024c*/ 	.short	0x010a
        /*024e*/ 	.byte	0x3f
	.zero		1


	//   ....[30]....
        /*0250*/ 	.word	0x0000c130
        /*0254*/ 	.word	0x0000000a
        /*0258*/ 	.word	0x00000000
        /*025c*/ 	.short	0x010a
        /*025e*/ 	.byte	0x3f
	.zero		1


	//   ....[31]....
        /*0260*/ 	.word	0x0000c180
        /*0264*/ 	.word	0x0000000b
        /*0268*/ 	.word	0x00000000
        /*026c*/ 	.short	0x010a
        /*026e*/ 	.byte	0x3f
	.zero		1


	//----- nvinfo : EIATTR_NUM_MBARRIERS
	.align		4
.L_28:
        /*0270*/ 	.byte	0x03, 0x38
        /*0272*/ 	.short	0x000c


	//----- nvinfo : EIATTR_EXIT_INSTR_OFFSETS
	.align		4
        /*0274*/ 	.byte	0x04, 0x1c
        /*0276*/ 	.short	(.L_30 - .L_29)


	//   ....[0]....
.L_29:
        /*0278*/ 	.word	0x000005f0


	//   ....[1]....
        /*027c*/ 	.word	0x00000eb0


	//   ....[2]....
        /*0280*/ 	.word	0x0000a7a0


	//   ....[3]....
        /*0284*/ 	.word	0x0000add0


	//   ....[4]....
        /*0288*/ 	.word	0x0000be60


	//----- nvinfo : EIATTR_MAX_THREADS
	.align		4
.L_30:
        /*028c*/ 	.byte	0x04, 0x05
        /*028e*/ 	.short	(.L_32 - .L_31)
.L_31:
        /*0290*/ 	.word	0x00000180
        /*0294*/ 	.word	0x00000001
        /*0298*/ 	.word	0x00000001


	//----- nvinfo : EIATTR_CRS_STACK_SIZE
	.align		4
.L_32:
        /*029c*/ 	.byte	0x04, 0x1e
        /*029e*/ 	.short	(.L_34 - .L_33)
.L_33:
        /*02a0*/ 	.word	0x00000000


	//----- nvinfo : EIATTR_CBANK_PARAM_SIZE
	.align		4
.L_34:
        /*02a4*/ 	.byte	0x03, 0x19
        /*02a6*/ 	.short	0x0470


	//----- nvinfo : EIATTR_PARAM_CBANK
	.align		4
        /*02a8*/ 	.byte	0x04, 0x0a
        /*02aa*/ 	.short	(.L_36 - .L_35)
	.align		4
.L_35:
        /*02ac*/ 	.word	index@(.nv.constant0._ZN7cutlass13device_kernelINS_4gemm6kernel13GemmUniversalIN4cute5tupleIJiiiiEEENS1_10collective13CollectiveMmaINS1_37MainloopSm90TmaGmmaWarpSpecializedFP8ILi5ENS5_IJNS4_1CILi1EEESB_SB_EEENS1_35KernelTmaWarpSpecializedCooperativeEEENS5_IJNSA_ILi128EEENSA_ILi192EEESF_EEENS_12float_e4m3_tENS5_IJlSB_lEEESI_SJ_NS4_8TiledMMAINS4_8MMA_AtomIJNS4_4SM904GMMA31MMA_64x192x32_F32E4M3E4M3_SS_TNILNSN_7ScaleInE1ELSP_1EEEEEENS4_6LayoutINS5_IJNSA_ILi2EEESB_SB_EEENS5_IJSB_NSA_ILi0EEESV_EEEEENS5_IJNS4_10UnderscoreESY_SY_EEEEENS4_13SM90_TMA_LOADENS4_14ComposedLayoutINS4_7SwizzleILi3ELi4ELi3EEENS4_18smem_ptr_flag_bitsILi8EEENSS_INS5_IJNSA_ILi8EEESF_EEENS5_IJSF_SB_EEEEEEEvNS4_8identityES11_S1B_vS1C_EENS_8epilogue10collective6detail29Sm90TmaWarpSpecializedAdapterINS1F_15DefaultEpilogueISI_SJ_SJ_NS1E_6thread17LinearCombinationISI_Li1EffLNS1J_9ScaleType4KindE0ELNS_15FloatRoundStyleE2ESI_EENS1_15EpilogueDefaultEEEEEvvEEEEvNT_6ParamsE)
        /*02b0*/ 	.short	0x0210
        /*02b2*/ 	.short	0x0470


	//----- nvinfo : EIATTR_SW_WAR
	.align		4
.L_36:
        /*02b4*/ 	.byte	0x04, 0x36
        /*02b6*/ 	.short	(.L_38 - .L_37)
.L_37:
        /*02b8*/ 	.word	0x00000008
.L_38:


//--------------------- .nv.callgraph             --------------------------
	.section	.nv.callgraph,"",@"SHT_CUDA_CALLGRAPH"
	.align	4
	.sectionentsize	8
	.align		4
        /*0000*/ 	.word	0x00000000
	.align		4
        /*0004*/ 	.word	0xffffffff
	.align		4
        /*0008*/ 	.word	0x00000000
	.align		4
        /*000c*/ 	.word	0xfffffffe
	.align		4
        /*0010*/ 	.word	0x00000000
	.align		4
        /*0014*/ 	.word	0xfffffffd
	.align		4
        /*0018*/ 	.word	0x00000000
	.align		4
        /*001c*/ 	.word	0xfffffffc


//--------------------- .nv.constant4             --------------------------
	.section	.nv.constant4,"a",@progbits
	.align	8
	.align		8
.nv.constant4:
        /*0000*/ 	.dword	_ZN40_INTERNAL_c9581ec9_4_k_cu_b0431c02_124334cuda3std3__45__cpo5beginE
	.align		8
        /*0008*/ 	.dword	_ZN40_INTERNAL_c9581ec9_4_k_cu_b0431c02_124334cuda3std3__45__cpo3endE
	.align		8
        /*0010*/ 	.dword	_ZN40_INTERNAL_c9581ec9_4_k_cu_b0431c02_124334cuda3std3__45__cpo6cbeginE
	.align		8
        /*0018*/ 	.dword	_ZN40_INTERNAL_c9581ec9_4_k_cu_b0431c02_124334cuda3std3__45__cpo4cendE
	.align		8
        /*0020*/ 	.dword	_ZN40_INTERNAL_c9581ec9_4_k_cu_b0431c02_124334cuda3std3__442_GLOBAL__N__c9581ec9_4_k_cu_b0431c02_124336ignoreE
	.align		8
        /*0028*/ 	.dword	_ZN40_INTERNAL_c9581ec9_4_k_cu_b0431c02_124334cuda3std3__419piecewise_constructE
	.align		8
        /*0030*/ 	.dword	_ZN40_INTERNAL_c9581ec9_4_k_cu_b0431c02_124334cuda3std3__48in_placeE
	.align		8
        /*0038*/ 	.dword	_ZN40_INTERNAL_c9581ec9_4_k_cu_b0431c02_124334cuda3std6ranges3__45__cpo4swapE
	.align		8
        /*0040*/ 	.dword	_ZN40_INTERNAL_c9581ec9_4_k_cu_b0431c02_124334cuda3std6ranges3__45__cpo9iter_moveE
	.align		8
        /*0048*/ 	.dword	_ZN40_INTERNAL_c9581ec9_4_k_cu_b0431c02_124334cute7productE
	.align		8
        /*0050*/ 	.dword	_ZN40_INTERNAL_c9581ec9_4_k_cu_b0431c02_124334cute1_E


//--------------------- .text._ZN7cutlass13device_kernelINS_4gemm6kernel13GemmUniversalIN4cute5tupleIJiiiiEEENS1_10collective13CollectiveMmaINS1_37MainloopSm90TmaGmmaWarpSpecializedFP8ILi5ENS5_IJNS4_1CILi1EEESB_SB_EEENS1_35KernelTmaWarpSpecializedCooperativeEEENS5_IJNSA_ILi128EEENSA_ILi192EEESF_EEENS_12float_e4m3_tENS5_IJlSB_lEEESI_SJ_NS4_8TiledMMAINS4_8MMA_AtomIJNS4_4SM904GMMA31MMA_64x192x32_F32E4M3E4M3_SS_TNILNSN_7ScaleInE1ELSP_1EEEEEENS4_6LayoutINS5_IJNSA_ILi2EEESB_SB_EEENS5_IJSB_NSA_ILi0EEESV_EEEEENS5_IJNS4_10UnderscoreESY_SY_EEEEENS4_13SM90_TMA_LOADENS4_14ComposedLayoutINS4_7SwizzleILi3ELi4ELi3EEENS4_18smem_ptr_flag_bitsILi8EEENSS_INS5_IJNSA_ILi8EEESF_EEENS5_IJSF_SB_EEEEEEEvNS4_8identityES11_S1B_vS1C_EENS_8epilogue10collective6detail29Sm90TmaWarpSpecializedAdapterINS1F_15DefaultEpilogueISI_SJ_SJ_NS1E_6thread17LinearCombinationISI_Li1EffLNS1J_9ScaleType4KindE0ELNS_15FloatRoundStyleE2ESI_EENS1_15EpilogueDefaultEEEEEvvEEEEvNT_6ParamsE --------------------------
	.section	.text._ZN7cutlass13device_kernelINS_4gemm6kernel13GemmUniversalIN4cute5tupleIJiiiiEEENS1_10collective13CollectiveMmaINS1_37MainloopSm90TmaGmmaWarpSpecializedFP8ILi5ENS5_IJNS4_1CILi1EEESB_SB_EEENS1_35KernelTmaWarpSpecializedCooperativeEEENS5_IJNSA_ILi128EEENSA_ILi192EEESF_EEENS_12float_e4m3_tENS5_IJlSB_lEEESI_SJ_NS4_8TiledMMAINS4_8MMA_AtomIJNS4_4SM904GMMA31MMA_64x192x32_F32E4M3E4M3_SS_TNILNSN_7ScaleInE1ELSP_1EEEEEENS4_6LayoutINS5_IJNSA_ILi2EEESB_SB_EEENS5_IJSB_NSA_ILi0EEESV_EEEEENS5_IJNS4_10UnderscoreESY_SY_EEEEENS4_13SM90_TMA_LOADENS4_14ComposedLayoutINS4_7SwizzleILi3ELi4ELi3EEENS4_18smem_ptr_flag_bitsILi8EEENSS_INS5_IJNSA_ILi8EEESF_EEENS5_IJSF_SB_EEEEEEEvNS4_8identityES11_S1B_vS1C_EENS_8epilogue10collective6detail29Sm90TmaWarpSpecializedAdapterINS1F_15DefaultEpilogueISI_SJ_SJ_NS1E_6thread17LinearCombinationISI_Li1EffLNS1J_9ScaleType4KindE0ELNS_15FloatRoundStyleE2ESI_EENS1_15EpilogueDefaultEEEEEvvEEEEvNT_6ParamsE,"ax",@progbits
	.align	128
.text._ZN7cutlass13device_kernelINS_4gemm6kernel13GemmUniversalIN4cute5tupleIJiiiiEEENS1_10collective13CollectiveMmaINS1_37MainloopSm90TmaGmmaWarpSpecializedFP8ILi5ENS5_IJNS4_1CILi1EEESB_SB_EEENS1_35KernelTmaWarpSpecializedCooperativeEEENS5_IJNSA_ILi128EEENSA_ILi192EEESF_EEENS_12float_e4m3_tENS5_IJlSB_lEEESI_SJ_NS4_8TiledMMAINS4_8MMA_AtomIJNS4_4SM904GMMA31MMA_64x192x32_F32E4M3E4M3_SS_TNILNSN_7ScaleInE1ELSP_1EEEEEENS4_6LayoutINS5_IJNSA_ILi2EEESB_SB_EEENS5_IJSB_NSA_ILi0EEESV_EEEEENS5_IJNS4_10UnderscoreESY_SY_EEEEENS4_13SM90_TMA_LOADENS4_14ComposedLayoutINS4_7SwizzleILi3ELi4ELi3EEENS4_18smem_ptr_flag_bitsILi8EEENSS_INS5_IJNSA_ILi8EEESF_EEENS5_IJSF_SB_EEEEEEEvNS4_8identityES11_S1B_vS1C_EENS_8epilogue10collective6detail29Sm90TmaWarpSpecializedAdapterINS1F_15DefaultEpilogueISI_SJ_SJ_NS1E_6thread17LinearCombinationISI_Li1EffLNS1J_9ScaleType4KindE0ELNS_15FloatRoundStyleE2ESI_EENS1_15EpilogueDefaultEEEEEvvEEEEvNT_6ParamsE:
        .type           _ZN7cutlass13device_kernelINS_4gemm6kernel13GemmUniversalIN4cute5tupleIJiiiiEEENS1_10collective13CollectiveMmaINS1_37MainloopSm90TmaGmmaWarpSpecializedFP8ILi5ENS5_IJNS4_1CILi1EEESB_SB_EEENS1_35KernelTmaWarpSpecializedCooperativeEEENS5_IJNSA_ILi128EEENSA_ILi192EEESF_EEENS_12float_e4m3_tENS5_IJlSB_lEEESI_SJ_NS4_8TiledMMAINS4_8MMA_AtomIJNS4_4SM904GMMA31MMA_64x192x32_F32E4M3E4M3_SS_TNILNSN_7ScaleInE1ELSP_1EEEEEENS4_6LayoutINS5_IJNSA_ILi2EEESB_SB_EEENS5_IJSB_NSA_ILi0EEESV_EEEEENS5_IJNS4_10UnderscoreESY_SY_EEEEENS4_13SM90_TMA_LOADENS4_14ComposedLayoutINS4_7SwizzleILi3ELi4ELi3EEENS4_18smem_ptr_flag_bitsILi8EEENSS_INS5_IJNSA_ILi8EEESF_EEENS5_IJSF_SB_EEEEEEEvNS4_8identityES11_S1B_vS1C_EENS_8epilogue10collective6detail29Sm90TmaWarpSpecializedAdapterINS1F_15DefaultEpilogueISI_SJ_SJ_NS1E_6thread17LinearCombinationISI_Li1EffLNS1J_9ScaleType4KindE0ELNS_15FloatRoundStyleE2ESI_EENS1_15EpilogueDefaultEEEEEvvEEEEvNT_6ParamsE,@function
        .size           _ZN7cutlass13device_kernelINS_4gemm6kernel13GemmUniversalIN4cute5tupleIJiiiiEEENS1_10collective13CollectiveMmaINS1_37MainloopSm90TmaGmmaWarpSpecializedFP8ILi5ENS5_IJNS4_1CILi1EEESB_SB_EEENS1_35KernelTmaWarpSpecializedCooperativeEEENS5_IJNSA_ILi128EEENSA_ILi192EEESF_EEENS_12float_e4m3_tENS5_IJlSB_lEEESI_SJ_NS4_8TiledMMAINS4_8MMA_AtomIJNS4_4SM904GMMA31MMA_64x192x32_F32E4M3E4M3_SS_TNILNSN_7ScaleInE1ELSP_1EEEEEENS4_6LayoutINS5_IJNSA_ILi2EEESB_SB_EEENS5_IJSB_NSA_ILi0EEESV_EEEEENS5_IJNS4_10UnderscoreESY_SY_EEEEENS4_13SM90_TMA_LOADENS4_14ComposedLayoutINS4_7SwizzleILi3ELi4ELi3EEENS4_18smem_ptr_flag_bitsILi8EEENSS_INS5_IJNSA_ILi8EEESF_EEENS5_IJSF_SB_EEEEEEEvNS4_8identityES11_S1B_vS1C_EENS_8epilogue10collective6detail29Sm90TmaWarpSpecializedAdapterINS1F_15DefaultEpilogueISI_SJ_SJ_NS1E_6thread17LinearCombinationISI_Li1EffLNS1J_9ScaleType4KindE0ELNS_15FloatRoundStyleE2ESI_EENS1_15EpilogueDefaultEEEEEvvEEEEvNT_6ParamsE,(.L_x_267 - _ZN7cutlass13device_kernelINS_4gemm6kernel13GemmUniversalIN4cute5tupleIJiiiiEEENS1_10collective13CollectiveMmaINS1_37MainloopSm90TmaGmmaWarpSpecializedFP8ILi5ENS5_IJNS4_1CILi1EEESB_SB_EEENS1_35KernelTmaWarpSpecializedCooperativeEEENS5_IJNSA_ILi128EEENSA_ILi192EEESF_EEENS_12float_e4m3_tENS5_IJlSB_lEEESI_SJ_NS4_8TiledMMAINS4_8MMA_AtomIJNS4_4SM904GMMA31MMA_64x192x32_F32E4M3E4M3_SS_TNILNSN_7ScaleInE1ELSP_1EEEEEENS4_6LayoutINS5_IJNSA_ILi2EEESB_SB_EEENS5_IJSB_NSA_ILi0EEESV_EEEEENS5_IJNS4_10UnderscoreESY_SY_EEEEENS4_13SM90_TMA_LOADENS4_14ComposedLayoutINS4_7SwizzleILi3ELi4ELi3EEENS4_18smem_ptr_flag_bitsILi8EEENSS_INS5_IJNSA_ILi8EEESF_EEENS5_IJSF_SB_EEEEEEEvNS4_8identityES11_S1B_vS1C_EENS_8epilogue10collective6detail29Sm90TmaWarpSpecializedAdapterINS1F_15DefaultEpilogueISI_SJ_SJ_NS1E_6thread17LinearCombinationISI_Li1EffLNS1J_9ScaleType4KindE0ELNS_15FloatRoundStyleE2ESI_EENS1_15EpilogueDefaultEEEEEvvEEEEvNT_6ParamsE)
        .other          _ZN7cutlass13device_kernelINS_4gemm6kernel13GemmUniversalIN4cute5tupleIJiiiiEEENS1_10collective13CollectiveMmaINS1_37MainloopSm90TmaGmmaWarpSpecializedFP8ILi5ENS5_IJNS4_1CILi1EEESB_SB_EEENS1_35KernelTmaWarpSpecializedCooperativeEEENS5_IJNSA_ILi128EEENSA_ILi192EEESF_EEENS_12float_e4m3_tENS5_IJlSB_lEEESI_SJ_NS4_8TiledMMAINS4_8MMA_AtomIJNS4_4SM904GMMA31MMA_64x192x32_F32E4M3E4M3_SS_TNILNSN_7ScaleInE1ELSP_1EEEEEENS4_6LayoutINS5_IJNSA_ILi2EEESB_SB_EEENS5_IJSB_NSA_ILi0EEESV_EEEEENS5_IJNS4_10UnderscoreESY_SY_EEEEENS4_13SM90_TMA_LOADENS4_14ComposedLayoutINS4_7SwizzleILi3ELi4ELi3EEENS4_18smem_ptr_flag_bitsILi8EEENSS_INS5_IJNSA_ILi8EEESF_EEENS5_IJSF_SB_EEEEEEEvNS4_8identityES11_S1B_vS1C_EENS_8epilogue10collective6detail29Sm90TmaWarpSpecializedAdapterINS1F_15DefaultEpilogueISI_SJ_SJ_NS1E_6thread17LinearCombinationISI_Li1EffLNS1J_9ScaleType4KindE0ELNS_15FloatRoundStyleE2ESI_EENS1_15EpilogueDefaultEEEEEvvEEEEvNT_6ParamsE,@"STO_CUDA_ENTRY STV_DEFAULT"
_ZN7cutlass13device_kernelINS_4gemm6kernel13GemmUniversalIN4cute5tupleIJiiiiEEENS1_10collective13CollectiveMmaINS1_37MainloopSm90TmaGmmaWarpSpecializedFP8ILi5ENS5_IJNS4_1CILi1EEESB_SB_EEENS1_35KernelTmaWarpSpecializedCooperativeEEENS5_IJNSA_ILi128EEENSA_ILi192EEESF_EEENS_12float_e4m3_tENS5_IJlSB_lEEESI_SJ_NS4_8TiledMMAINS4_8MMA_AtomIJNS4_4SM904GMMA31MMA_64x192x32_F32E4M3E4M3_SS_TNILNSN_7ScaleInE1ELSP_1EEEEEENS4_6LayoutINS5_IJNSA_ILi2EEESB_SB_EEENS5_IJSB_NSA_ILi0EEESV_EEEEENS5_IJNS4_10UnderscoreESY_SY_EEEEENS4_13SM90_TMA_LOADENS4_14ComposedLayoutINS4_7SwizzleILi3ELi4ELi3EEENS4_18smem_ptr_flag_bitsILi8EEENSS_INS5_IJNSA_ILi8EEESF_EEENS5_IJSF_SB_EEEEEEEvNS4_8identityES11_S1B_vS1C_EENS_8epilogue10collective6detail29Sm90TmaWarpSpecializedAdapterINS1F_15DefaultEpilogueISI_SJ_SJ_NS1E_6thread17LinearCombinationISI_Li1EffLNS1J_9ScaleType4KindE0ELNS_15FloatRoundStyleE2ESI_EENS1_15EpilogueDefaultEEEEEvvEEEEvNT_6ParamsE:
[----:B------:R-:W-:Y:S01]  /*0000*/  LDC R1, c[0x0][0x28] ;  /* 0x00000a00ff017b82 */ /* 0x000fe20000000800 */
[----:B------:R-:W0:Y:S01]  /*0010*/  S2R R0, SR_TID.X ;  /* 0x0000000000007919 */ /* 0x000e220000002100 */
[----:B------:R-:W-:Y:S01]  /*0020*/  ELECT P0, URZ, PT ;  /* 0x00000000003f782f */ /* 0x000fe20003800000 */
[----:B------:R-:W-:Y:S01]  /*0030*/  BSSY B0, `(.L_x_0) ;  /* 0x000000f000007945 */ /* 0x000fe20003800000 */
[--C-:B0-----:R-:W-:Y:S02]  /*0040*/  SHF.R.U32.HI R2, RZ, 0x5, R0.reuse ;  /* 0x00000005ff027819 */ /* 0x101fe40000011600 */
[----:B------:R-:W-:-:S03]  /*0050*/  SHF.R.U32.HI R3, RZ, 0x7, R0 ;  /* 0x00000007ff037819 */ /* 0x000fc60000011600 */
[----:B------:R-:W0:Y:S04]  /*0060*/  SHFL.IDX PT, R5, R2, RZ, 0x1f ;  /* 0x00001fff02057589 */ /* 0x000e2800000e0000 */
[----:B------:R1:W2:Y:S01]  /*0070*/  SHFL.IDX PT, R6, R3, RZ, 0x1f ;  /* 0x00001fff03067589 */ /* 0x0002a200000e0000 */
[----:B0-----:R-:W-:-:S13]  /*0080*/  ISETP.NE.OR P0, PT, R5, RZ, !P0 ;  /* 0x000000ff0500720c */ /* 0x001fda0004705670 */
[----:B-12---:R-:W-:Y:S05]  /*0090*/  @P0 BRA `(.L_x_1) ;  /* 0x0000000000200947 */ /* 0x006fea0003800000 */
[----:B------:R-:W-:Y:S02]  /*00a0*/  ULDC.64 UR4, c[0x0][0x198] ;  /* 0x0000660000047ab9 */ /* 0x000fe40000000a00 */
[----:B------:R-:W-:Y:S02]  /*00b0*/  UIADD3 UR6, UP0, UR4, 0xf0, URZ ;  /* 0x000000f004067890 */ /* 0x000fe4000ff1e03f */
[----:B------:R-:W-:Y:S02]  /*00c0*/  UIADD3 UR4, UP1, UR4, 0x1f0, URZ ;  /* 0x000001f004047890 */ /* 0x000fe4000ff3e03f */
[----:B------:R-:W-:Y:S02]  /*00d0*/  UIADD3.X UR7, URZ, UR5, URZ, UP0, !UPT ;  /* 0x000000053f077290 */ /* 0x000fe400087fe43f */
[----:B------:R-:W-:-:S07]  /*00e0*/  UIADD3.X UR5, URZ, UR5, URZ, UP1, !UPT ;  /* 0x000000053f057290 */ /* 0x000fce0008ffe43f */
[----:B------:R0:W-:Y:S02]  /*00f0*/  UTMACCTL.PF [UR6] ;  /* 0x00000000060079b9 */ /* 0x0001e40008040000 */
[----:B------:R0:W-:Y:S02]  /*0100*/  UTMACCTL.PF [UR4] ;  /* 0x00000000040079b9 */ /* 0x0001e40008040000 */
[----:B0-----:R-:W-:Y:S01]  /*0110*/  NOP ;  /* 0x0000000000007918 */ /* 0x001fe20000000000 */
.L_x_1:
[----:B------:R-:W-:Y:S05]  /*0120*/  BSYNC B0 ;  /* 0x0000000000007941 */ /* 0x000fea0003800000 */
.L_x_0:
[----:B------:R-:W0:Y:S02]  /*0130*/  SHFL.IDX PT, R3, R2, RZ, 0x1f ;  /* 0x00001fff02037589 */ /* 0x000e2400000e0000 */
[----:B0-----:R-:W-:-:S13]  /*0140*/  ISETP.NE.AND P0, PT, R3, RZ, PT ;  /* 0x000000ff0300720c */ /* 0x001fda0003f05270 */
[----:B------:R-:W-:Y:S05]  /*0150*/  @P0 BRA `(.L_x_2) ;  /* 0x0000000000600947 */ /* 0x000fea0003800000 */
[----:B------:R-:W0:Y:S01]  /*0160*/  S2UR UR8, SR_CgaCtaId ;  /* 0x00000000000879c3 */ /* 0x000e220000008800 */
[----:B------:R-:W-:Y:S01]  /*0170*/  UMOV UR4, 0x400 ;  /* 0x0000040000047882 */ /* 0x000fe20000000000 */
[----:B------:R-:W-:Y:S01]  /*0180*/  UMOV UR5, 0x1 ;  /* 0x0000000100057882 */ /* 0x000fe20000000000 */
[----:B------:R-:W-:Y:S01]  /*0190*/  UMOV UR6, 0x100 ;  /* 0x0000010000067882 */ /* 0x000fe20000000000 */
[----:B------:R-:W-:Y:S01]  /*01a0*/  ELECT P0, URZ, PT ;  /* 0x00000000003f782f */ /* 0x000fe20003800000 */
[----:B------:R-:W-:-:S04]  /*01b0*/  UIADD3 UR6, -UR6, 0x100000, URZ ;  /* 0x0010000006067890 */ /* 0x000fc8000fffe13f */
[----:B------:R-:W-:Y:S02]  /*01c0*/  USHF.L.U32 UR7, UR6, 0xb, URZ ;  /* 0x0000000b06077899 */ /* 0x000fe4000800063f */
[----:B------:R-:W-:Y:S02]  /*01d0*/  USHF.L.U32 UR6, UR6, 0x1, URZ ;  /* 0x0000000106067899 */ /* 0x000fe4000800063f */
[----:B0-----:R-:W-:Y:S02]  /*01e0*/  ULEA UR8, UR8, UR4, 0x18 ;  /* 0x0000000408087291 */ /* 0x001fe4000f8ec03f */
[----:B------:R-:W-:-:S04]  /*01f0*/  UIADD3 UR4, -UR5, 0x100000, URZ ;  /* 0x0010000005047890 */ /* 0x000fc8000fffe13f */
[----:B------:R-:W-:Y:S02]  /*0200*/  USHF.L.U32 UR5, UR4, 0xb, URZ ;  /* 0x0000000b04057899 */ /* 0x000fe4000800063f */
[----:B------:R-:W-:Y:S01]  /*0210*/  USHF.L.U32 UR4, UR4, 0x1, URZ ;  /* 0x0000000104047899 */ /* 0x000fe2000800063f */
[----:B------:R-:W0:Y:S11]  /*0220*/  FENCE.VIEW.ASYNC.S ;  /* 0x00000000000073c6 */ /* 0x000e360000000000 */
[----:B0-----:R0:W1:Y:S01]  /*0230*/  SYNCS.EXCH.64 URZ, [UR8], UR4 ;  /* 0x00000004083f75b2 */ /* 0x0010620008000100 */
[----:B------:R0:W2:Y:S01]  /*0240*/  SYNCS.EXCH.64 URZ, [UR8+0x28], UR6 ;  /* 0x00002806083f75b2 */ /* 0x0000a20008000100 */
[----:B------:R0:W3:Y:S01]  /*0250*/  SYNCS.EXCH.64 URZ, [UR8+0x8], UR4 ;  /* 0x00000804083f75b2 */ /* 0x0000e20008000100 */
[----:B------:R0:W4:Y:S01]  /*0260*/  SYNCS.EXCH.64 URZ, [UR8+0x30], UR6 ;  /* 0x00003006083f75b2 */ /* 0x0001220008000100 */
[----:B------:R0:W0:Y:S01]  /*0270*/  SYNCS.EXCH.64 URZ, [UR8+0x10], UR4 ;  /* 0x00001004083f75b2 */ /* 0x0000220008000100 */
[----:B------:R0:W0:Y:S01]  /*0280*/  SYNCS.EXCH.64 URZ, [UR8+0x38], UR6 ;  /* 0x00003806083f75b2 */ /* 0x0000220008000100 */
[----:B------:R0:W0:Y:S01]  /*0290*/  SYNCS.EXCH.64 URZ, [UR8+0x18], UR4 ;  /* 0x00001804083f75b2 */ /* 0x0000220008000100 */
[----:B------:R0:W0:Y:S01]  /*02a0*/  SYNCS.EXCH.64 URZ, [UR8+0x40], UR6 ;  /* 0x00004006083f75b2 */ /* 0x0000220008000100 */
[----:B------:R0:W0:Y:S01]  /*02b0*/  SYNCS.EXCH.64 URZ, [UR8+0x20], UR4 ;  /* 0x00002004083f75b2 */ /* 0x0000220008000100 */
[----:B------:R0:W0:Y:S01]  /*02c0*/  SYNCS.EXCH.64 URZ, [UR8+0x48], UR6 ;  /* 0x00004806083f75b2 */ /* 0x0000220008000100 */
[----:B------:R-:W-:Y:S01]  /*02d0*/  NOP ;  /* 0x0000000000007918 */ /* 0x000fe20000000000 */
.L_x_2:
[----:B------:R-:W5:Y:S01]  /*02e0*/  SHFL.IDX PT, R2, R2, RZ, 0x1f ;  /* 0x00001fff02027589 */ /* 0x000f6200000e0000 */
[----:B------:R-:W1:Y:S01]  /*02f0*/  LDC R3, c[0x0][0x65c] ;  /* 0x00019700ff037b82 */ /* 0x000e620000000800 */
[----:B------:R-:W-:Y:S02]  /*0300*/  ELECT P0, URZ, PT ;  /* 0x00000000003f782f */ /* 0x000fe40003800000 */
[----:B------:R-:W-:Y:S01]  /*0310*/  SHF.R.S32.HI R4, RZ, 0x1f, R5 ;  /* 0x0000001fff047819 */ /* 0x000fe20000011405 */
[----:B------:R-:W2:Y:S01]  /*0320*/  S2R R10, SR_CTAID.Y ;  /* 0x00000000000a7919 */ /* 0x000ea20000002600 */
[----:B0-----:R-:W-:Y:S01]  /*0330*/  UMOV UR4, 0x20 ;  /* 0x0000002000047882 */ /* 0x001fe20000000000 */
[C---:B------:R-:W-:Y:S01]  /*0340*/  ISETP.NE.AND P3, PT, R6.reuse, RZ, PT ;  /* 0x000000ff0600720c */ /* 0x040fe20003f65270 */
[----:B------:R-:W-:Y:S01]  /*0350*/  VIADD R11, R6, 0xffffffff ;  /* 0xffffffff060b7836 */ /* 0x000fe20000000000 */
[----:B------:R-:W0:Y:S01]  /*0360*/  S2R R8, SR_CTAID.X ;  /* 0x0000000000087919 */ /* 0x000e220000002500 */
[----:B------:R-:W-:Y:S01]  /*0370*/  LEA.HI R4, R4, R5, RZ, 0x2 ;  /* 0x0000000504047211 */ /* 0x000fe200078f10ff */
[----:B------:R-:W-:Y:S01]  /*0380*/  NOP ;  /* 0x0000000000007918 */ /* 0x000fe20000000000 */
[----:B------:R-:W-:Y:S01]  /*0390*/  NOP ;  /* 0x0000000000007918 */ /* 0x000fe20000000000 */
[----:B------:R-:W-:-:S02]  /*03a0*/  ISETP.GE.U32.AND P1, PT, R11, 0x2, PT ;  /* 0x000000020b00780c */ /* 0x000fc40003f26070 */
[----:B------:R-:W-:-:S05]  /*03b0*/  LOP3.LUT R4, R4, 0xfffffffc, RZ, 0xc0, !PT ;  /* 0xfffffffc04047812 */ /* 0x000fca00078ec0ff */
[----:B------:R-:W-:Y:S01]  /*03c0*/  IMAD.IADD R5, R5, 0x1, -R4 ;  /* 0x0000000105057824 */ /* 0x000fe200078e0a04 */
[----:B-----5:R-:W-:Y:S02]  /*03d0*/  ISETP.NE.OR P0, PT, R2, RZ, !P0 ;  /* 0x000000ff0200720c */ /* 0x020fe40004705670 */
[----:B-1----:R-:W-:-:S11]  /*03e0*/  ISETP.NE.AND P2, PT, R3, 0x1, PT ;  /* 0x000000010300780c */ /* 0x002fd60003f45270 */
[----:B------:R-:W-:Y:S01]  /*03f0*/  VOTEU.ALL UP0, P0 ;  /* 0x00000000003f7886 */ /* 0x000fe20000000000 */
[----:B------:R-:W-:Y:S01]  /*0400*/  VOTEU.ALL UP1, P0 ;  /* 0x00000000003f7886 */ /* 0x000fe20000020000 */
[----:B------:R-:W0:Y:S01]  /*0410*/  @P2 LDC R9, c[0x0][0x10] ;  /* 0x00000400ff092b82 */ /* 0x000e220000000800 */
[----:B--2---:R-:W-:Y:S02]  /*0420*/  @P2 IMAD.MOV.U32 R2, RZ, RZ, R10 ;  /* 0x000000ffff022224 */ /* 0x004fe400078e000a */
[----:B------:R-:W-:Y:S01]  /*0430*/  @!UP0 UMOV UR6, 0x400 ;  /* 0x0000040000068882 */ /* 0x000fe20000000000 */
[----:B------:R-:W-:-:S04]  /*0440*/  @!UP0 UIADD3 UR4, -UR4, 0x100000, URZ ;  /* 0x0010000004048890 */ /* 0x000fc8000fffe13f */
[----:B------:R-:W-:Y:S02]  /*0450*/  @!UP0 USHF.L.U32 UR5, UR4, 0xb, URZ ;  /* 0x0000000b04058899 */ /* 0x000fe4000800063f */
[----:B------:R-:W-:Y:S01]  /*0460*/  @!UP0 USHF.L.U32 UR4, UR4, 0x1, URZ ;  /* 0x0000000104048899 */ /* 0x000fe2000800063f */
[----:B------:R-:W-:Y:S02]  /*0470*/  @P2 IMAD.MOV.U32 R3, RZ, RZ, RZ ;  /* 0x000000ffff032224 */ /* 0x000fe400078e00ff */
[----:B------:R-:W-:Y:S01]  /*0480*/  @P2 IMAD.MOV.U32 R13, RZ, RZ, RZ ;  /* 0x000000ffff0d2224 */ /* 0x000fe200078e00ff */
[----:B------:R-:W1:Y:S08]  /*0490*/  @!UP0 S2UR UR7, SR_CgaCtaId ;  /* 0x00000000000789c3 */ /* 0x000e700000008800 */
[----:B------:R-:W2:Y:S01]  /*04a0*/  @!P2 LDC R7, c[0x0][0xc] ;  /* 0x00000300ff07ab82 */ /* 0x000ea20000000800 */
[----:B0-----:R-:W-:-:S04]  /*04b0*/  @P2 IMAD.WIDE.U32 R2, R8, R9, R2 ;  /* 0x0000000908022225 */ /* 0x001fc800078e0002 */
[----:B------:R-:W-:Y:S02]  /*04c0*/  IMAD.MOV.U32 R9, RZ, RZ, RZ ;  /* 0x000000ffff097224 */ /* 0x000fe400078e00ff */
[----:B------:R-:W-:Y:S01]  /*04d0*/  @P2 IMAD.IADD R3, R3, 0x1, R13 ;  /* 0x0000000103032824 */ /* 0x000fe200078e020d */
[----:B-1----:R-:W-:Y:S01]  /*04e0*/  @!UP0 ULEA UR6, UR7, UR6, 0x18 ;  /* 0x0000000607068291 */ /* 0x002fe2000f8ec03f */
[----:B------:R-:W-:Y:S01]  /*04f0*/  VOTEU.ALL UP0, P0 ;  /* 0x00000000003f7886 */ /* 0x000fe20000000000 */
[----:B------:R-:W-:-:S04]  /*0500*/  ISETP.NE.AND P0, PT, R5, 0x3, PT ;  /* 0x000000030500780c */ /* 0x000fc80003f05270 */
[----:B------:R-:W-:-:S04]  /*0510*/  ISETP.EQ.OR P0, PT, R5, RZ, !P0 ;  /* 0x000000ff0500720c */ /* 0x000fc80004702670 */
[----:B------:R-:W-:Y:S01]  /*0520*/  ISETP.EQ.AND P0, PT, R6, RZ, P0 ;  /* 0x000000ff0600720c */ /* 0x000fe20000702270 */
[----:B------:R-:W0:Y:S02]  /*0530*/  FENCE.VIEW.ASYNC.S ;  /* 0x00000000000073c6 */ /* 0x000e240000000000 */
[----:B0-----:R0:W3:Y:S01]  /*0540*/  @!UP0 SYNCS.EXCH.64 URZ, [UR6+0x60], UR4 ;  /* 0x00006004063f85b2 */ /* 0x0010e20008000100 */
[----:B--2---:R-:W-:Y:S01]  /*0550*/  @!P2 IMAD.WIDE.U32 R6, R7, R10, R8 ;  /* 0x0000000a0706a225 */ /* 0x004fe200078e0008 */
[----:B------:R-:W-:-:S03]  /*0560*/  SEL R4, RZ, 0x1, !P0 ;  /* 0x00000001ff047807 */ /* 0x000fc60004000000 */
[----:B------:R-:W-:Y:S02]  /*0570*/  @!P2 IMAD.MOV.U32 R2, RZ, RZ, R6 ;  /* 0x000000ffff02a224 */ /* 0x000fe400078e0006 */
[----:B------:R-:W-:Y:S01]  /*0580*/  @!P2 IMAD.MOV.U32 R3, RZ, RZ, R7 ;  /* 0x000000ffff03a224 */ /* 0x000fe200078e0007 */
[----:B------:R-:W-:Y:S01]  /*0590*/  SEL R4, R4, 0x2, P1 ;  /* 0x0000000204047807 */ /* 0x000fe20000800000 */
[----:B------:R0:W3:Y:S01]  /*05a0*/  @!UP1 SYNCS.EXCH.64 URZ, [UR6+0x68], UR4 ;  /* 0x00006804063f95b2 */ /* 0x0000e20008000100 */
[----:B------:R-:W-:Y:S01]  /*05b0*/  NOP ;  /* 0x0000000000007918 */ /* 0x000fe20000000000 */
[----:B---34-:R-:W-:Y:S06]  /*05c0*/  BAR.SYNC.DEFER_BLOCKING 0x0 ;  /* 0x0000000000007b1d */ /* 0x018fec0000010000 */
[----:B------:R-:W-:Y:S05]  /*05d0*/  @!P3 BRA `(.L_x_3) ;  /* 0x000000a00074b947 */ /* 0x000fea0003800000 */
[----:B------:R-:W-:-:S13]  /*05e0*/  ISETP.GT.U32.AND P0, PT, R11, 0x1, PT ;  /* 0x000000010b00780c */ /* 0x000fda0003f04070 */
[----:B0-----:R-:W-:Y:S05]  /*05f0*/  @P0 EXIT ;  /* 0x000000000000094d */ /* 0x001fea0003800000 */
[----:B------:R-:W-:Y:S01]  /*0600*/  ULDC.64 UR4, c[0x0][0x650] ;  /* 0x0001940000047ab9 */ /* 0x000fe20000000a00 */
[----:B------:R-:W-:Y:S01]  /*0610*/  PRMT R11, RZ, 0x7610, R11 ;  /* 0x00007610ff0b7816 */ /* 0x000fe2000000000b */
[----:B------:R-:W-:Y:S01]  /*0620*/  IMAD.MOV.U32 R6, RZ, RZ, -0x1 ;  /* 0xffffffffff067424 */ /* 0x000fe200078e00ff */
[----:B------:R-:W-:Y:S01]  /*0630*/  ISETP.GE.U32.AND P0, PT, R2, UR4, PT ;  /* 0x0000000402007c0c */ /* 0x000fe2000bf06070 */
[----:B------:R-:W-:Y:S02]  /*0640*/  IMAD.MOV.U32 R7, RZ, RZ, -0x1 ;  /* 0xffffffffff077424 */ /* 0x000fe400078e00ff */
[----:B------:R-:W-:Y:S01]  /*0650*/  IMAD.MOV.U32 R5, RZ, RZ, -0x1 ;  /* 0xffffffffff057424 */ /* 0x000fe200078e00ff */
[----:B------:R-:W-:-:S13]  /*0660*/  ISETP.GE.U32.AND.EX P0, PT, R3, UR5, PT, P0 ;  /* 0x0000000503007c0c */ /* 0x000fda000bf06100 */
[----:B------:R-:W-:Y:S05]  /*0670*/  @P0 BRA `(.L_x_4) ;  /* 0x00000004005c0947 */ /* 0x000fea0003800000 */
[----:B------:R-:W0:Y:S01]  /*0680*/  LDC.64 R16, c[0x0][0x628] ;  /* 0x00018a00ff107b82 */ /* 0x000e220000000a00 */
[----:B------:R-:W-:Y:S02]  /*0690*/  IMAD.MOV.U32 R6, RZ, RZ, R2 ;  /* 0x000000ffff067224 */ /* 0x000fe400078e0002 */
[----:B------:R-:W-:-:S05]  /*06a0*/  IMAD.MOV.U32 R7, RZ, RZ, R3 ;  /* 0x000000ffff077224 */ /* 0x000fca00078e0003 */
[----:B------:R-:W1:Y:S08]  /*06b0*/  LDC R18, c[0x0][0x630] ;  /* 0x00018c00ff127b82 */ /* 0x000e700000000800 */
[----:B------:R-:W2:Y:S01]  /*06c0*/  LDC.64 R20, c[0x0][0x620] ;  /* 0x00018800ff147b82 */ /* 0x000ea20000000a00 */
[----:B0-----:R-:W-:-:S04]  /*06d0*/  ISETP.NE.U32.AND P0, PT, R16, RZ, PT ;  /* 0x000000ff1000720c */ /* 0x001fc80003f05070 */
[----:B------:R-:W-:-:S13]  /*06e0*/  ISETP.NE.AND.EX P0, PT, R17, RZ, PT, P0 ;  /* 0x000000ff1100720c */ /* 0x000fda0003f05300 */
[----:B-12---:R-:W-:Y:S05]  /*06f0*/  @!P0 BRA `(.L_x_5) ;  /* 0x0000000000288947 */ /* 0x006fea0003800000 */
[----:B------:R-:W0:Y:S02]  /*0700*/  LDC R5, c[0x0][0x634] ;  /* 0x00018d00ff057b82 */ /* 0x000e240000000800 */
[----:B0-----:R-:W-:-:S05]  /*0710*/  IADD3 R5, P0, R2, R5, RZ ;  /* 0x0000000502057210 */ /* 0x001fca0007f1e0ff */
[----:B------:R-:W-:-:S04]  /*0720*/  IMAD.X R11, RZ, RZ, R3, P0 ;  /* 0x000000ffff0b7224 */ /* 0x000fc800000e0603 */
[----:B------:R-:W-:-:S04]  /*0730*/  IMAD.WIDE.U32 R6, R11, R16, RZ ;  /* 0x000000100b067225 */ /* 0x000fc800078e00ff */
[----:B------:R-:W-:-:S04]  /*0740*/  IMAD.WIDE.U32 R12, P0, R5, R17, R6 ;  /* 0x00000011050c7225 */ /* 0x000fc80007800006 */
[----:B------:R-:W-:-:S04]  /*0750*/  IMAD.WIDE.U32 R6, R5, R16, RZ ;  /* 0x0000001005067225 */ /* 0x000fc800078e00ff */
[----:B------:R-:W-:Y:S01]  /*0760*/  IMAD.X R15, RZ, RZ, RZ, P0 ;  /* 0x000000ffff0f7224 */ /* 0x000fe200000e06ff */
[----:B------:R-:W-:Y:S01]  /*0770*/  IADD3 RZ, P0, R7, R12, RZ ;  /* 0x0000000c07ff7210 */ /* 0x000fe20007f1e0ff */
[----:B------:R-:W-:-:S04]  /*0780*/  IMAD.MOV.U32 R14, RZ, RZ, R13 ;  /* 0x000000ffff0e7224 */ /* 0x000fc800078e000d */
[----:B------:R-:W-:-:S08]  /*0790*/  IMAD.WIDE.U32.X R6, R11, R17, R14, P0 ;  /* 0x000000110b067225 */ /* 0x000fd000000e040e */
.L_x_5:
[--C-:B------:R-:W-:Y:S01]  /*07a0*/  SHF.R.U64 R26, R6, R18, R7.reuse ;  /* 0x00000012061a7219 */ /* 0x100fe20000001207 */
[----:B------:R-:W0:Y:S01]  /*07b0*/  LDC.64 R22, c[0x0][0x640] ;  /* 0x00019000ff167b82 */ /* 0x000e220000000a00 */
[----:B------:R-:W-:Y:S01]  /*07c0*/  I2FP.F32.U32 R5, R8 ;  /* 0x0000000800057245 */ /* 0x000fe20000201000 */
[----:B------:R-:W-:Y:S01]  /*07d0*/  ULDC UR4, c[0x0][0x150] ;  /* 0x0000540000047ab9 */ /* 0x000fe20000000800 */
[----:B------:R-:W-:Y:S02]  /*07e0*/  SHF.R.U32.HI R6, RZ, R18, R7 ;  /* 0x00000012ff067219 */ /* 0x000fe40000011607 */
[----:B------:R-:W-:Y:S01]  /*07f0*/  IADD3 R11, P0, RZ, -R26, RZ ;  /* 0x8000001aff0b7210 */ /* 0x000fe20007f1e0ff */
[----:B------:R-:W-:Y:S01]  /*0800*/  FMUL R5, R5, UR4 ;  /* 0x0000000405057c20 */ /* 0x000fe20008400000 */
[----:B------:R-:W-:Y:S01]  /*0810*/  ULDC UR4, c[0x0][0x154] ;  /* 0x0000550000047ab9 */ /* 0x000fe20000000800 */
[----:B------:R-:W1:Y:S02]  /*0820*/  LDC R14, c[0x0][0x618] ;  /* 0x00018600ff0e7b82 */ /* 0x000e640000000800 */
[----:B------:R-:W-:-:S02]  /*0830*/  IMAD.X R13, RZ, RZ, ~R6, P0 ;  /* 0x000000ffff0d7224 */ /* 0x000fc400000e0e06 */
[----:B------:R-:W2:Y:S01]  /*0840*/  F2I.U32.TRUNC.NTZ R5, R5 ;  /* 0x0000000500057305 */ /* 0x000ea2000020f000 */
[----:B------:R-:W-:-:S03]  /*0850*/  IMAD.WIDE.U32 R6, R11, R20, R2 ;  /* 0x000000140b067225 */ /* 0x000fc600078e0002 */
[----:B------:R-:W3:Y:S01]  /*0860*/  LDC R9, c[0x0][0x144] ;  /* 0x00005100ff097b82 */ /* 0x000ee20000000800 */
[----:B------:R-:W-:-:S04]  /*0870*/  IMAD R12, R13, R20, RZ ;  /* 0x000000140d0c7224 */ /* 0x000fc800078e02ff */
[----:B------:R-:W-:Y:S02]  /*0880*/  IMAD R11, R11, R21, R12 ;  /* 0x000000150b0b7224 */ /* 0x000fe400078e020c */
[----:B------:R-:W-:Y:S01]  /*0890*/  IMAD.MOV.U32 R12, RZ, RZ, 0x1 ;  /* 0x00000001ff0c7424 */ /* 0x000fe200078e00ff */
[----:B------:R-:W4:Y:S01]  /*08a0*/  LDC R18, c[0x0][0x608] ;  /* 0x00018200ff127b82 */ /* 0x000f220000000800 */
[----:B------:R-:W-:Y:S01]  /*08b0*/  IMAD.IADD R11, R7, 0x1, R11 ;  /* 0x00000001070b7824 */ /* 0x000fe200078e020b */
[----:B0-----:R-:W-:Y:S01]  /*08c0*/  ISETP.NE.U32.AND P0, PT, R22, RZ, PT ;  /* 0x000000ff1600720c */ /* 0x001fe20003f05070 */
[----:B--2---:R-:W-:-:S03]  /*08d0*/  IMAD.MOV R7, RZ, RZ, -R5 ;  /* 0x000000ffff077224 */ /* 0x004fc600078e0a05 */
[----:B------:R-:W-:Y:S02]  /*08e0*/  ISETP.NE.AND.EX P0, PT, R23, RZ, PT, P0 ;  /* 0x000000ff1700720c */ /* 0x000fe40003f05300 */
[----:B------:R-:W0:Y:S01]  /*08f0*/  LDC R13, c[0x0][0x658] ;  /* 0x00019600ff0d7b82 */ /* 0x000e220000000800 */
[--C-:B-1----:R-:W-:Y:S02]  /*0900*/  SHF.R.U64 R16, R6, R14, R11.reuse ;  /* 0x0000000e06107219 */ /* 0x102fe4000000120b */
[----:B------:R-:W-:Y:S02]  /*0910*/  I2FP.F32.U32 R6, R10 ;  /* 0x0000000a00067245 */ /* 0x000fe40000201000 */
[----:B------:R-:W-:-:S03]  /*0920*/  SHF.R.U32.HI R11, RZ, R14, R11 ;  /* 0x0000000eff0b7219 */ /* 0x000fc6000001160b */
[----:B------:R-:W1:Y:S01]  /*0930*/  LDC R17, c[0x0][0x148] ;  /* 0x00005200ff117b82 */ /* 0x000e620000000800 */
[----:B---3--:R-:W-:Y:S02]  /*0940*/  IMAD R5, R9, R7, R8 ;  /* 0x0000000709057224 */ /* 0x008fe400078e0208 */
[----:B------:R-:W-:Y:S01]  /*0950*/  FMUL R7, R6, UR4 ;  /* 0x0000000406077c20 */ /* 0x000fe20008400000 */
[----:B------:R-:W-:-:S03]  /*0960*/  IMAD.MOV.U32 R6, RZ, RZ, -0x1 ;  /* 0xffffffffff067424 */ /* 0x000fc600078e00ff */
[----:B------:R2:W3:Y:S01]  /*0970*/  F2I.U32.TRUNC.NTZ R15, R7 ;  /* 0x00000007000f7305 */ /* 0x0004e2000020f000 */
[----:B------:R-:W1:Y:S01]  /*0980*/  LDC R21, c[0x0][0x600] ;  /* 0x00018000ff157b82 */ /* 0x000e620000000800 */
[-CC-:B----4-:R-:W-:Y:S02]  /*0990*/  SHF.R.U64 R27, R16, R18.reuse, R11.reuse ;  /* 0x00000012101b7219 */ /* 0x190fe4000000120b */
[----:B------:R-:W-:-:S05]  /*09a0*/  SHF.R.U32.HI R8, RZ, R18, R11 ;  /* 0x00000012ff087219 */ /* 0x000fca000001160b */
[----:B------:R-:W4:Y:S01]  /*09b0*/  LDC R20, c[0x0][0x648] ;  /* 0x00019200ff147b82 */ /* 0x000f220000000800 */
[-CC-:B0-----:R-:W-:Y:S02]  /*09c0*/  SHF.R.U64 R18, R27, R13.reuse, R8.reuse ;  /* 0x0000000d1b127219 */ /* 0x181fe40000001208 */
[-C--:B------:R-:W-:Y:S02]  /*09d0*/  SHF.L.U32 R6, R6, R13.reuse, RZ ;  /* 0x0000000d06067219 */ /* 0x080fe400000006ff */
[-C--:B------:R-:W-:Y:S02]  /*09e0*/  SHF.R.U32.HI R8, RZ, R13.reuse, R8 ;  /* 0x0000000dff087219 */ /* 0x080fe40000011608 */
[----:B------:R-:W-:Y:S01]  /*09f0*/  LOP3.LUT R14, RZ, R6, RZ, 0x33, !PT ;  /* 0x00000006ff0e7212 */ /* 0x000fe200078e33ff */
[----:B------:R-:W0:Y:S01]  /*0a00*/  LDC R25, c[0x0][0x638] ;  /* 0x00018e00ff197b82 */ /* 0x000e220000000800 */
[----:B------:R-:W-:Y:S01]  /*0a10*/  SHF.L.U32 R11, R12, R13, RZ ;  /* 0x0000000d0c0b7219 */ /* 0x000fe200000006ff */
[----:B------:R-:W-:-:S02]  /*0a20*/  IMAD.MOV.U32 R6, RZ, RZ, R18 ;  /* 0x000000ffff067224 */ /* 0x000fc400078e0012 */
[----:B--2---:R-:W-:-:S04]  /*0a30*/  IMAD.MOV.U32 R7, RZ, RZ, R8 ;  /* 0x000000ffff077224 */ /* 0x004fc800078e0008 */
[----:B------:R-:W2:Y:S01]  /*0a40*/  LDC R24, c[0x0][0x610] ;  /* 0x00018400ff187b82 */ /* 0x000ea20000000800 */
[----:B---3--:R-:W-:Y:S05]  /*0a50*/  @!P0 BRA `(.L_x_6) ;  /* 0x0000000000288947 */ /* 0x008fea0003800000 */
[----:B------:R-:W3:Y:S02]  /*0a60*/  LDC R13, c[0x0][0x64c] ;  /* 0x00019300ff0d7b82 */ /* 0x000ee40000000800 */
[----:B---3--:R-:W-:-:S05]  /*0a70*/  IADD3 R13, P0, R18, R13, RZ ;  /* 0x0000000d120d7210 */ /* 0x008fca0007f1e0ff */
        /* <DEDUP_REMOVED lines=8> */
.L_x_6:
[----:B----4-:R-:W-:Y:S01]  /*0b00*/  SHF.R.U64 R6, R6, R20, R7 ;  /* 0x0000001406067219 */ /* 0x010fe20000001207 */
[----:B-1----:R-:W-:Y:S01]  /*0b10*/  VIADD R7, R21, 0xffffffff ;  /* 0xffffffff15077836 */ /* 0x002fe20000000000 */
[----:B------:R-:W-:Y:S01]  /*0b20*/  LOP3.LUT R14, R27, R14, RZ, 0xc0, !PT ;  /* 0x0000000e1b0e7212 */ /* 0x000fe200078ec0ff */
[----:B------:R-:W-:Y:S02]  /*0b30*/  IMAD.MOV R15, RZ, RZ, -R15 ;  /* 0x000000ffff0f7224 */ /* 0x000fe400078e0a0f */
[----:B------:R-:W-:Y:S01]  /*0b40*/  IMAD.MOV R8, RZ, RZ, -R6 ;  /* 0x000000ffff087224 */ /* 0x000fe200078e0a06 */
[----:B------:R-:W-:Y:S01]  /*0b50*/  LOP3.LUT R7, R16, R7, RZ, 0xc0, !PT ;  /* 0x0000000710077212 */ /* 0x000fe200078ec0ff */
[----:B------:R-:W-:Y:S02]  /*0b60*/  IMAD R14, R11, R6, R14 ;  /* 0x000000060b0e7224 */ /* 0x000fe400078e020e */
[----:B------:R-:W-:Y:S02]  /*0b70*/  @P2 IMAD R5, R17, R15, R10 ;  /* 0x0000000f11052224 */ /* 0x000fe400078e020a */
[----:B0-----:R-:W-:-:S02]  /*0b80*/  IMAD R6, R8, R25, R18 ;  /* 0x0000001908067224 */ /* 0x001fc400078e0212 */
[----:B--2---:R-:W-:Y:S02]  /*0b90*/  IMAD R5, R14, R24, R5 ;  /* 0x000000180e057224 */ /* 0x004fe400078e0205 */
[----:B------:R-:W-:Y:S02]  /*0ba0*/  IMAD R6, R6, R21, R7 ;  /* 0x0000001506067224 */ /* 0x000fe400078e0207 */
[----:B------:R-:W-:-:S03]  /*0bb0*/  IMAD.MOV.U32 R11, RZ, RZ, 0x1 ;  /* 0x00000001ff0b7424 */ /* 0x000fc600078e00ff */
[----:B------:R-:W-:Y:S02]  /*0bc0*/  SEL R7, R6, R5, !P2 ;  /* 0x0000000506077207 */ /* 0x000fe40005000000 */
[----:B------:R-:W-:Y:S01]  /*0bd0*/  SEL R6, R5, R6, !P2 ;  /* 0x0000000605067207 */ /* 0x000fe20005000000 */
[----:B------:R-:W-:-:S07]  /*0be0*/  IMAD.MOV.U32 R5, RZ, RZ, R26 ;  /* 0x000000ffff057224 */ /* 0x000fce00078e001a */
.L_x_4:
[----:B------:R-:W-:-:S08]  /*0bf0*/  NOP ;  /* 0x0000000000007918 */ /* 0x000fd00000000000 */
[----:B------:R-:W0:Y:S02]  /*0c00*/  USETMAXREG.TRY_ALLOC.CTAPOOL UP0, 0xe8 ;  /* 0x000000e8000079c8 */ /* 0x000e240008000600 */
[----:B0-----:R-:W-:-:S13]  /*0c10*/  PLOP3.LUT P0, PT, PT, PT, UP0, 0x80, 0x0 ;  /* 0x000000000000781c */ /* 0x001fda0003f0f008 */
[----:B------:R-:W-:Y:S05]  /*0c20*/  @!P0 BRA `(.L_x_4) ;  /* 0xfffffffc00f08947 */ /* 0x000fea000383ffff */
[----:B------:R-:W-:Y:S01]  /*0c30*/  ULDC.64 UR4, c[0x0][0x598] ;  /* 0x0001660000047ab9 */ /* 0x000fe20000000a00 */
[----:B------:R-:W-:Y:S01]  /*0c40*/  ULDC.64 UR16, c[0x0][0x208] ;  /* 0x0000820000107ab9 */ /* 0x000fe20000000a00 */
[----:B------:R-:W-:-:S04]  /*0c50*/  ISETP.NE.U32.AND P0, PT, RZ, UR4, PT ;  /* 0x00000004ff007c0c */ /* 0x000fc8000bf05070 */
[----:B------:R-:W-:-:S13]  /*0c60*/  ISETP.NE.AND.EX P0, PT, RZ, UR5, PT, P0 ;  /* 0x00000005ff007c0c */ /* 0x000fda000bf05300 */
[----:B------:R-:W-:Y:S05]  /*0c70*/  @!P0 BRA `(.L_x_7) ;  /* 0x00000000001c8947 */ /* 0x000fea0003800000 */
[----:B------:R-:W0:Y:S02]  /*0c80*/  LDC.64 R8, c[0x0][0x598] ;  /* 0x00016600ff087b82 */ /* 0x000e240000000a00 */
[----:B0-----:R-:W2:Y:S02]  /*0c90*/  LDG.E.64 R8, desc[UR16][R8.64] ;  /* 0x0000001008087981 */ /* 0x001ea4000c1e1b00 */
[----:B--2---:R-:W-:-:S04]  /*0ca0*/  ISETP.NE.U32.AND P0, PT, R8, RZ, PT ;  /* 0x000000ff0800720c */ /* 0x004fc80003f05070 */
[----:B------:R-:W-:-:S13]  /*0cb0*/  ISETP.NE.AND.EX P0, PT, R9, RZ, PT, P0 ;  /* 0x000000ff0900720c */ /* 0x000fda0003f05300 */
[----:B------:R-:W-:Y:S05]  /*0cc0*/  @!P0 BRA `(.L_x_7) ;  /* 0x0000000000088947 */ /* 0x000fea0003800000 */
[----:B------:R0:W5:Y:S01]  /*0cd0*/  LD.E R14, desc[UR16][R8.64] ;  /* 0x00000010080e7980 */ /* 0x000162000c101900 */
[----:B------:R-:W-:Y:S05]  /*0ce0*/  BRA `(.L_x_8) ;  /* 0x0000000000207947 */ /* 0x000fea0003800000 */
.L_x_7:
[----:B------:R-:W-:Y:S02]  /*0cf0*/  ULDC.64 UR4, c[0x0][0x588] ;  /* 0x0001620000047ab9 */ /* 0x000fe40000000a00 */
[----:B------:R-:W-:-:S04]  /*0d00*/  ISETP.NE.U32.AND P0, PT, RZ, UR4, PT ;  /* 0x00000004ff007c0c */ /* 0x000fc8000bf05070 */
[----:B------:R-:W-:-:S13]  /*0d10*/  ISETP.NE.AND.EX P0, PT, RZ, UR5, PT, P0 ;  /* 0x00000005ff007c0c */ /* 0x000fda000bf05300 */
[----:B------:R-:W-:Y:S05]  /*0d20*/  @!P0 BRA `(.L_x_9) ;  /* 0x00000000000c8947 */ /* 0x000fea0003800000 */
[----:B------:R-:W0:Y:S02]  /*0d30*/  LDC.64 R14, c[0x0][0x588] ;  /* 0x00016200ff0e7b82 */ /* 0x000e240000000a00 */
[----:B0-----:R1:W5:Y:S01]  /*0d40*/  LDG.E R14, desc[UR16][R14.64] ;  /* 0x000000100e0e7981 */ /* 0x001362000c1e1900 */
[----:B------:R-:W-:Y:S05]  /*0d50*/  BRA `(.L_x_8) ;  /* 0x0000000000047947 */ /* 0x000fea0003800000 */
.L_x_9:
[----:B------:R-:W2:Y:S02]  /*0d60*/  LDC R14, c[0x0][0x580] ;  /* 0x00016000ff0e7b82 */ /* 0x000ea40000000800 */
.L_x_8:
[----:B------:R-:W-:Y:S02]  /*0d70*/  ULDC.64 UR4, c[0x0][0x5a0] ;  /* 0x0001680000047ab9 */ /* 0x000fe40000000a00 */
[----:B------:R-:W-:-:S04]  /*0d80*/  ISETP.NE.U32.AND P0, PT, RZ, UR4, PT ;  /* 0x00000004ff007c0c */ /* 0x000fc8000bf05070 */
[----:B------:R-:W-:-:S13]  /*0d90*/  ISETP.NE.AND.EX P0, PT, RZ, UR5, PT, P0 ;  /* 0x00000005ff007c0c */ /* 0x000fda000bf05300 */
[----:B------:R-:W-:Y:S05]  /*0da0*/  @!P0 BRA `(.L_x_10) ;  /* 0x00000000001c8947 */ /* 0x000fea0003800000 */
[----:B0-----:R-:W0:Y:S02]  /*0db0*/  LDC.64 R8, c[0x0][0x5a0] ;  /* 0x00016800ff087b82 */ /* 0x001e240000000a00 */
[----:B0-----:R-:W3:Y:S02]  /*0dc0*/  LDG.E.64 R8, desc[UR16][R8.64] ;  /* 0x0000001008087981 */ /* 0x001ee4000c1e1b00 */
[----:B---3--:R-:W-:-:S04]  /*0dd0*/  ISETP.NE.U32.AND P0, PT, R8, RZ, PT ;  /* 0x000000ff0800720c */ /* 0x008fc80003f05070 */
[----:B------:R-:W-:-:S13]  /*0de0*/  ISETP.NE.AND.EX P0, PT, R9, RZ, PT, P0 ;  /* 0x000000ff0900720c */ /* 0x000fda0003f05300 */
[----:B------:R-:W-:Y:S05]  /*0df0*/  @!P0 BRA `(.L_x_10) ;  /* 0x0000000000088947 */ /* 0x000fea0003800000 */
[----:B-1----:R0:W5:Y:S01]  /*0e00*/  LD.E R15, desc[UR16][R8.64] ;  /* 0x00000010080f7980 */ /* 0x002162000c101900 */
[----:B------:R-:W-:Y:S05]  /*0e10*/  BRA `(.L_x_11) ;  /* 0x0000000000207947 */ /* 0x000fea0003800000 */
.L_x_10:
[----:B------:R-:W-:Y:S02]  /*0e20*/  ULDC.64 UR4, c[0x0][0x590] ;  /* 0x0001640000047ab9 */ /* 0x000fe40000000a00 */
[----:B------:R-:W-:-:S04]  /*0e30*/  ISETP.NE.U32.AND P0, PT, RZ, UR4, PT ;  /* 0x00000004ff007c0c */ /* 0x000fc8000bf05070 */
[----:B------:R-:W-:-:S13]  /*0e40*/  ISETP.NE.AND.EX P0, PT, RZ, UR5, PT, P0 ;  /* 0x00000005ff007c0c */ /* 0x000fda000bf05300 */
[----:B------:R-:W-:Y:S05]  /*0e50*/  @!P0 BRA `(.L_x_12) ;  /* 0x00000000000c8947 */ /* 0x000fea0003800000 */
[----:B0-----:R-:W1:Y:S02]  /*0e60*/  LDC.64 R8, c[0x0][0x590] ;  /* 0x00016400ff087b82 */ /* 0x001e640000000a00 */
[----:B-1----:R1:W5:Y:S01]  /*0e70*/  LDG.E R15, desc[UR16][R8.64] ;  /* 0x00000010080f7981 */ /* 0x002362000c1e1900 */
[----:B------:R-:W-:Y:S05]  /*0e80*/  BRA `(.L_x_11) ;  /* 0x0000000000047947 */ /* 0x000fea0003800000 */
.L_x_12:
[----:B-1----:R-:W3:Y:S02]  /*0e90*/  LDC R15, c[0x0][0x584] ;  /* 0x00016100ff0f7b82 */ /* 0x002ee40000000800 */
.L_x_11:
[----:B------:R-:W-:-:S13]  /*0ea0*/  LOP3.LUT P0, RZ, R11, 0xff, RZ, 0xc0, !PT ;  /* 0x000000ff0bff7812 */ /* 0x000fda000780c0ff */
[----:B------:R-:W-:Y:S05]  /*0eb0*/  @!P0 EXIT ;  /* 0x000000000000894d */ /* 0x000fea0003800000 */
[----:B------:R-:W-:Y:S01]  /*0ec0*/  ULDC UR4, c[0x0][0x28c] ;  /* 0x0000a30000047ab9 */ /* 0x000fe20000000800 */
[----:B------:R-:W-:Y:S01]  /*0ed0*/  LOP3.LUT R208, R4, 0x1, RZ, 0xfc, !PT ;  /* 0x0000000104d07812 */ /* 0x000fe200078efcff */
[----:B------:R-:W-:-:S04]  /*0ee0*/  UIADD3 UR4, UR4, 0x7f, URZ ;  /* 0x0000007f04047890 */ /* 0x000fc8000fffe03f */
[----:B------:R-:W-:-:S04]  /*0ef0*/  USHF.R.S32.HI UR5, URZ, 0x1f, UR4 ;  /* 0x0000001f3f057899 */ /* 0x000fc80008011404 */
[----:B------:R-:W-:-:S03]  /*0f00*/  ULEA.HI UR5, UR5, UR4, URZ, 0x7 ;  /* 0x0000000405057291 */ /* 0x000fc6000f8f383f */
[----:B------:R-:W-:Y:S01]  /*0f10*/  UMOV UR4, URZ ;  /* 0x0000003f00047c82 */ /* 0x000fe20008000000 */
[----:B------:R-:W-:-:S03]  /*0f20*/  USHF.R.S32.HI UR9, URZ, 0x7, UR5 ;  /* 0x000000073f097899 */ /* 0x000fc60008011405 */
[----:B------:R-:W-:-:S09]  /*0f30*/  UMOV UR5, URZ ;  /* 0x0000003f00057c82 */ /* 0x000fd20008000000 */
.L_x_229:
[----:B01----:R-:W-:Y:S01]  /*0f40*/  LOP3.LUT R8, R0, 0x80, RZ, 0xc0, !PT ;  /* 0x0000008000087812 */ /* 0x003fe200078ec0ff */
[----:B------:R-:W0:Y:S01]  /*0f50*/  S2UR UR13, SR_CgaCtaId ;  /* 0x00000000000d79c3 */ /* 0x000e220000008800 */
[----:B------:R-:W-:Y:S01]  /*0f60*/  UMOV UR12, 0x400 ;  /* 0x00000400000c7882 */ /* 0x000fe20000000000 */
[----:B------:R-:W-:Y:S01]  /*0f70*/  UMOV UR6, URZ ;  /* 0x0000003f00067c82 */ /* 0x000fe20008000000 */
[----:B------:R-:W-:Y:S01]  /*0f80*/  SHF.R.U32.HI R8, RZ, 0x7, R8 ;  /* 0x00000007ff087819 */ /* 0x000fe20000011608 */
[----:B------:R-:W-:Y:S01]  /*0f90*/  UMOV UR7, URZ ;  /* 0x0000003f00077c82 */ /* 0x000fe20008000000 */
[----:B------:R-:W-:Y:S01]  /*0fa0*/  UMOV UR18, UR5 ;  /* 0x0000000500127c82 */ /* 0x000fe20008000000 */
[----:B------:R-:W-:Y:S02]  /*0fb0*/  CS2R R16, SRZ ;  /* 0x0000000000107805 */ /* 0x000fe4000001ff00 */
[----:B------:R-:W-:Y:S01]  /*0fc0*/  CS2R R18, SRZ ;  /* 0x0000000000127805 */ /* 0x000fe2000001ff00 */
[----:B------:R-:W1:Y:S01]  /*0fd0*/  LDC R9, c[0x0][0x28c] ;  /* 0x0000a300ff097b82 */ /* 0x000e620000000800 */
[----:B----4-:R-:W4:Y:S01]  /*0fe0*/  SHFL.IDX PT, R8, R8, RZ, 0x1f ;  /* 0x00001fff08087589 */ /* 0x010f2200000e0000 */
[----:B------:R-:W-:-:S02]  /*0ff0*/  CS2R R20, SRZ ;  /* 0x0000000000147805 */ /* 0x000fc4000001ff00 */
[----:B------:R-:W-:Y:S02]  /*1000*/  CS2R R22, SRZ ;  /* 0x0000000000167805 */ /* 0x000fe4000001ff00 */
[----:B------:R-:W-:Y:S02]  /*1010*/  CS2R R120, SRZ ;  /* 0x0000000000787805 */ /* 0x000fe4000001ff00 */
[----:B------:R-:W-:Y:S02]  /*1020*/  CS2R R122, SRZ ;  /* 0x00000000007a7805 */ /* 0x000fe4000001ff00 */
[----:B------:R-:W-:Y:S02]  /*1030*/  CS2R R124, SRZ ;  /* 0x00000000007c7805 */ /* 0x000fe4000001ff00 */
[----:B------:R-:W-:Y:S02]  /*1040*/  CS2R R126, SRZ ;  /* 0x00000000007e7805 */ /* 0x000fe4000001ff00 */
        /* <DEDUP_REMOVED lines=16> */
[----:B-1----:R-:W-:Y:S02]  /*1150*/  ISETP.GE.AND P0, PT, R9, 0x1, PT ;  /* 0x000000010900780c */ /* 0x002fe40003f06270 */
[----:B------:R-:W-:Y:S02]  /*1160*/  CS2R R160, SRZ ;  /* 0x0000000000a07805 */ /* 0x000fe4000001ff00 */
[----:B----4-:R-:W-:-:S02]  /*1170*/  R2UR UR8, R8 ;  /* 0x00000000080872ca */ /* 0x010fc400000e0000 */
        /* <DEDUP_REMOVED lines=11> */
[----:B------:R-:W-:Y:S01]  /*1230*/  CS2R R184, SRZ ;  /* 0x0000000000b87805 */ /* 0x000fe2000001ff00 */
[----:B------:R-:W-:Y:S01]  /*1240*/  ULEA.HI UR10, UR8, UR8, URZ, 0x1 ;  /* 0x00000008080a7291 */ /* 0x000fe2000f8f083f */
[----:B------:R-:W-:-:S02]  /*1250*/  CS2R R186, SRZ ;  /* 0x0000000000ba7805 */ /* 0x000fc4000001ff00 */
[----:B------:R-:W-:Y:S02]  /*1260*/  CS2R R188, SRZ ;  /* 0x0000000000bc7805 */ /* 0x000fe4000001ff00 */
[----:B------:R-:W-:Y:S01]  /*1270*/  CS2R R190, SRZ ;  /* 0x0000000000be7805 */ /* 0x000fe2000001ff00 */
[----:B------:R-:W-:Y:S01]  /*1280*/  ULOP3.LUT UR11, UR10, 0x7fffe, URZ, 0xc0, !UPT ;  /* 0x0007fffe0a0b7892 */ /* 0x000fe2000f8ec03f */
[----:B------:R-:W-:Y:S01]  /*1290*/  CS2R R192, SRZ ;  /* 0x0000000000c07805 */ /* 0x000fe2000001ff00 */
[----:B0-----:R-:W-:Y:S01]  /*12a0*/  ULEA UR10, UR13, UR12, 0x18 ;  /* 0x0000000c0d0a7291 */ /* 0x001fe2000f8ec03f */
[----:B------:R-:W-:Y:S01]  /*12b0*/  CS2R R194, SRZ ;  /* 0x0000000000c27805 */ /* 0x000fe2000001ff00 */
[----:B------:R-:W-:Y:S01]  /*12c0*/  UIADD3 UR11, UR8, -UR11, URZ ;  /* 0x8000000b080b7290 */ /* 0x000fe2000fffe03f */
[----:B------:R-:W-:Y:S02]  /*12d0*/  CS2R R196, SRZ ;  /* 0x0000000000c47805 */ /* 0x000fe4000001ff00 */
[----:B------:R-:W-:Y:S01]  /*12e0*/  CS2R R198, SRZ ;  /* 0x0000000000c67805 */ /* 0x000fe2000001ff00 */
[----:B------:R-:W-:Y:S01]  /*12f0*/  UMOV UR8, URZ ;  /* 0x0000003f00087c82 */ /* 0x000fe20008000000 */
[----:B------:R-:W-:Y:S01]  /*1300*/  ULEA UR11, UR11, UR10, 0xd ;  /* 0x0000000a0b0b7291 */ /* 0x000fe2000f8e683f */
[----:B------:R-:W-:-:S02]  /*1310*/  CS2R R200, SRZ ;  /* 0x0000000000c87805 */ /* 0x000fc4000001ff00 */
[----:B------:R-:W-:Y:S02]  /*1320*/  CS2R R202, SRZ ;  /* 0x0000000000ca7805 */ /* 0x000fe4000001ff00 */
[----:B------:R-:W-:Y:S01]  /*1330*/  CS2R R204, SRZ ;  /* 0x0000000000cc7805 */ /* 0x000fe2000001ff00 */
[----:B------:R-:W-:Y:S01]  /*1340*/  UIADD3 UR11, UR11, 0x100, URZ ;  /* 0x000001000b0b7890 */ /* 0x000fe2000fffe03f */
[----:B------:R-:W-:Y:S01]  /*1350*/  CS2R R206, SRZ ;  /* 0x0000000000ce7805 */ /* 0x000fe2000001ff00 */
[----:B------:R-:W-:Y:S01]  /*1360*/  IMAD.U32 R11, RZ, RZ, UR4 ;  /* 0x00000004ff0b7e24 */ /* 0x000fe2000f8e00ff */
[----:B------:R-:W-:Y:S01]  /*1370*/  CS2R R24, SRZ ;  /* 0x0000000000187805 */ /* 0x000fe2000001ff00 */
[----:B------:R-:W-:Y:S01]  /*1380*/  USHF.R.U32.HI UR11, URZ, 0x4, UR11 ;  /* 0x000000043f0b7899 */ /* 0x000fe2000801160b */
[----:B------:R-:W-:Y:S02]  /*1390*/  CS2R R26, SRZ ;  /* 0x00000000001a7805 */ /* 0x000fe4000001ff00 */
[----:B------:R-:W-:-:S02]  /*13a0*/  CS2R R28, SRZ ;  /* 0x00000000001c7805 */ /* 0x000fc4000001ff00 */
[----:B------:R-:W-:Y:S01]  /*13b0*/  CS2R R30, SRZ ;  /* 0x00000000001e7805 */ /* 0x000fe2000001ff00 */
[----:B------:R-:W-:Y:S01]  /*13c0*/  ULOP3.LUT UR11, UR11, 0x3fff, URZ, 0xc0, !UPT ;  /* 0x00003fff0b0b7892 */ /* 0x000fe2000f8ec03f */
        /* <DEDUP_REMOVED lines=43> */
[----:B------:R-:W-:Y:S01]  /*1680*/  CS2R R118, SRZ ;  /* 0x0000000000767805 */ /* 0x000fe2000001ff00 */
[----:B------:R-:W-:Y:S06]  /*1690*/  @!P0 BRA `(.L_x_13) ;  /* 0x0000000c001c8947 */ /* 0x000fec0003800000 */
[----:B------:R-:W-:-:S13]  /*16a0*/  ISETP.NE.AND P1, PT, R208, 0x3, PT ;  /* 0x00000003d000780c */ /* 0x000fda0003f25270 */
[----:B------:R-:W-:Y:S05]  /*16b0*/  @!P1 BRA `(.L_x_14) ;  /* 0x0000000000049947 */ /* 0x000fea0003800000 */
[----:B------:R-:W-:Y:S01]  /*16c0*/  BPT.TRAP 0x1 ;  /* 0x000000040000795c */ /* 0x000fe20000300000 */
.L_x_14:
[----:B------:R-:W-:Y:S01]  /*16d0*/  ULEA UR6, UR5, UR10, 0x3 ;  /* 0x0000000a05067291 */ /* 0x000fe2000f8e183f */
[----:B------:R-:W-:-:S05]  /*16e0*/  IMAD.U32 R8, RZ, RZ, UR4 ;  /* 0x00000004ff087e24 */ /* 0x000fca000f8e00ff */
[----:B------:R-:W-:-:S04]  /*16f0*/  SHF.L.U32 R8, R8, 0x1f, RZ ;  /* 0x0000001f08087819 */ /* 0x000fc800000006ff */
[----:B------:R0:W1:Y:S01]  /*1700*/  SYNCS.PHASECHK.TRANS64.TRYWAIT P0, [UR6], R8 ;  /* 0x00000008ff0075a7 */ /* 0x0000620008000146 */
[----:B------:R-:W-:Y:S05]  /*1710*/  @!P1 BRA `(.L_x_15) ;  /* 0x0000000000049947 */ /* 0x000fea0003800000 */
[----:B------:R-:W-:Y:S01]  /*1720*/  BPT.TRAP 0x1 ;  /* 0x000000040000795c */ /* 0x000fe20000300000 */
.L_x_15:
[----:B-1----:R-:W-:Y:S05]  /*1730*/  @P0 BRA `(.L_x_16) ;  /* 0x0000000000080947 */ /* 0x002fea0003800000 */
[----:B------:R-:W1:Y:S02]  /*1740*/  SYNCS.PHASECHK.TRANS64.TRYWAIT P0, [UR6], R8 ;  /* 0x00000008ff0075a7 */ /* 0x000e640008000146 */
[----:B-1----:R-:W-:Y:S05]  /*1750*/  @!P0 BRA `(.L_x_17) ;  /* 0x000000a400c48947 */ /* 0x002fea0003800000 */
.L_x_16:
[----:B------:R-:W-:Y:S01]  /*1760*/  UIADD3 UR6, UR10, 0x14100, URZ ;  /* 0x000141000a067890 */ /* 0x000fe2000fffe03f */
[----:B------:R-:W-:Y:S01]  /*1770*/  WARPGROUP.ARRIVE ;  /* 0x00000000000079c5 */ /* 0x000fe20000000000 */
[----:B------:R-:W-:Y:S01]  /*1780*/  ULOP3.LUT UR8, UR11, 0x10000, URZ, 0xfc, !UPT ;  /* 0x000100000b087892 */ /* 0x000fe2000f8efc3f */
[----:B------:R-:W-:Y:S01]  /*1790*/  CS2R R16, SRZ ;  /* 0x0000000000107805 */ /* 0x000fe2000001ff00 */
[----:B------:R-:W-:Y:S01]  /*17a0*/  USHF.R.U32.HI UR6, URZ, 0x4, UR6 ;  /* 0x000000043f067899 */ /* 0x000fe20008011606 */
[----:B------:R-:W-:Y:S01]  /*17b0*/  CS2R R18, SRZ ;  /* 0x0000000000127805 */ /* 0x000fe2000001ff00 */
[----:B------:R-:W-:Y:S01]  /*17c0*/  UMOV UR13, 0x40000040 ;  /* 0x40000040000d7882 */ /* 0x000fe20000000000 */
[----:B------:R-:W-:Y:S01]  /*17d0*/  UMOV UR15, 0x40000040 ;  /* 0x40000040000f7882 */ /* 0x000fe20000000000 */
[----:B------:R-:W-:Y:S01]  /*17e0*/  ULOP3.LUT UR6, UR6, 0x3fff, URZ, 0xc0, !UPT ;  /* 0x00003fff06067892 */ /* 0x000fe2000f8ec03f */
[----:B------:R-:W-:Y:S02]  /*17f0*/  CS2R R20, SRZ ;  /* 0x0000000000147805 */ /* 0x000fe4000001ff00 */
[----:B------:R-:W-:-:S02]  /*1800*/  CS2R R22, SRZ ;  /* 0x0000000000167805 */ /* 0x000fc4000001ff00 */
[----:B------:R-:W-:Y:S01]  /*1810*/  CS2R R120, SRZ ;  /* 0x0000000000787805 */ /* 0x000fe2000001ff00 */
[----:B------:R-:W-:Y:S01]  /*1820*/  ULOP3.LUT UR7, UR6, 0x10000, URZ, 0xfc, !UPT ;  /* 0x0001000006077892 */ /* 0x000fe2000f8efc3f */
[----:B------:R-:W-:Y:S01]  /*1830*/  CS2R R122, SRZ ;  /* 0x00000000007a7805 */ /* 0x000fe2000001ff00 */
[----:B------:R-:W-:Y:S01]  /*1840*/  ULEA UR6, UR5, UR8, 0xa ;  /* 0x0000000805067291 */ /* 0x000fe2000f8e503f */
[----:B------:R-:W-:Y:S01]  /*1850*/  CS2R R124, SRZ ;  /* 0x00000000007c7805 */ /* 0x000fe2000001ff00 */
[----:B------:R-:W-:Y:S01]  /*1860*/  UIMAD UR7, UR5, 0x600, UR7 ;  /* 0x00000600050778a4 */ /* 0x000fe2000f8e0207 */
[----:B------:R-:W-:Y:S02]  /*1870*/  CS2R R126, SRZ ;  /* 0x00000000007e7805 */ /* 0x000fe4000001ff00 */
[----:B------:R-:W-:Y:S02]  /*1880*/  CS2R R128, SRZ ;  /* 0x0000000000807805 */ /* 0x000fe4000001ff00 */
[----:B------:R-:W-:-:S02]  /*1890*/  CS2R R130, SRZ ;  /* 0x0000000000827805 */ /* 0x000fc4000001ff00 */
[----:B------:R-:W-:Y:S01]  /*18a0*/  CS2R R132, SRZ ;  /* 0x0000000000847805 */ /* 0x000fe2000001ff00 */
[----:B------:R-:W-:Y:S01]  /*18b0*/  UMOV UR12, UR6 ;  /* 0x00000006000c7c82 */ /* 0x000fe20008000000 */
[----:B------:R-:W-:Y:S01]  /*18c0*/  CS2R R134, SRZ ;  /* 0x0000000000867805 */ /* 0x000fe2000001ff00 */
[----:B------:R-:W-:Y:S01]  /*18d0*/  UMOV UR14, UR7 ;  /* 0x00000007000e7c82 */ /* 0x000fe20008000000 */
[----:B------:R-:W-:Y:S01]  /*18e0*/  CS2R R136, SRZ ;  /* 0x0000000000887805 */ /* 0x000fe2000001ff00 */
[----:B------:R-:W-:Y:S01]  /*18f0*/  QGMMA.64x192x32.F32.E4M3.E4M3 R24, gdesc[UR12], RZ, !UPT ;  /* 0x02e000000c1879f3 */ /* 0x000fe2000c7008ff */
[----:B------:R-:W-:Y:S01]  /*1900*/  UIADD3 UR12, UR6, 0x2, URZ ;  /* 0x00000002060c7890 */ /* 0x000fe2000fffe03f */
[----:B------:R-:W-:Y:S01]  /*1910*/  CS2R R138, SRZ ;  /* 0x00000000008a7805 */ /* 0x000fe2000001ff00 */
[----:B------:R-:W-:Y:S01]  /*1920*/  UIADD3 UR14, UR7, 0x2, URZ ;  /* 0x00000002070e7890 */ /* 0x000fe2000fffe03f */
[----:B------:R-:W-:Y:S01]  /*1930*/  CS2R R140, SRZ ;  /* 0x00000000008c7805 */ /* 0x000fe2000001ff00 */
[----:B------:R-:W-:Y:S01]  /*1940*/  UMOV UR13, 0x40000040 ;  /* 0x40000040000d7882 */ /* 0x000fe20000000000 */
[----:B------:R-:W-:Y:S01]  /*1950*/  UMOV UR15, 0x40000040 ;  /* 0x40000040000f7882 */ /* 0x000fe20000000000 */
        /* <DEDUP_REMOVED lines=32> */
[----:B------:R-:W-:Y:S01]  /*1b60*/  CS2R R206, SRZ ;  /* 0x0000000000ce7805 */ /* 0x000fe2000001ff00 */
[----:B------:R-:W-:Y:S01]  /*1b70*/  QGMMA.64x192x32.F32.E4M3.E4M3 R24, gdesc[UR12], R24 ;  /* 0x02e000000c1879f3 */ /* 0x000fe20008700818 */
[----:B------:R-:W-:Y:S02]  /*1b80*/  UIADD3 UR12, UR6, 0x4, URZ ;  /* 0x00000004060c7890 */ /* 0x000fe4000fffe03f */
[----:B------:R-:W-:Y:S01]  /*1b90*/  UIADD3 UR14, UR7, 0x4, URZ ;  /* 0x00000004070e7890 */ /* 0x000fe2000fffe03f */
[----:B------:R-:W-:Y:S01]  /*1ba0*/  UMOV UR13, 0x40000040 ;  /* 0x40000040000d7882 */ /* 0x000fe20000000000 */
[----:B------:R-:W-:-:S15]  /*1bb0*/  UMOV UR15, 0x40000040 ;  /* 0x40000040000f7882 */ /* 0x000fde0000000000 */
[----:B------:R-:W-:Y:S01]  /*1bc0*/  QGMMA.64x192x32.F32.E4M3.E4M3 R24, gdesc[UR12], R24 ;  /* 0x02e000000c1879f3 */ /* 0x000fe20008700818 */
[----:B------:R-:W-:Y:S02]  /*1bd0*/  UIADD3 UR14, UR7, 0x6, URZ ;  /* 0x00000006070e7890 */ /* 0x000fe4000fffe03f */
[----:B------:R-:W-:Y:S01]  /*1be0*/  UIADD3 UR12, UR6, 0x6, URZ ;  /* 0x00000006060c7890 */ /* 0x000fe2000fffe03f */
[----:B------:R-:W-:Y:S01]  /*1bf0*/  ULDC UR7, c[0x0][0x50c] ;  /* 0x0001430000077ab9 */ /* 0x000fe20000000800 */
[----:B------:R-:W-:Y:S01]  /*1c00*/  UMOV UR13, 0x40000040 ;  /* 0x40000040000d7882 */ /* 0x000fe20000000000 */
[----:B------:R-:W-:Y:S01]  /*1c10*/  UISETP.NE.AND UP0, UPT, UR7, 0x4, UPT ;  /* 0x000000040700788c */ /* 0x000fe2000bf05270 */
[----:B------:R-:W-:Y:S01]  /*1c20*/  UMOV UR15, 0x40000040 ;  /* 0x40000040000f7882 */ /* 0x000fe20000000000 */
[----:B------:R-:W-:Y:S02]  /*1c30*/  UMOV UR6, 0x4 ;  /* 0x0000000400067882 */ /* 0x000fe40000000000 */
[----:B------:R-:W-:-:S06]  /*1c40*/  USEL UR7, URZ, 0x1, UP0 ;  /* 0x000000013f077887 */ /* 0x000fcc0008000000 */
[----:B------:R-:W-:-:S04]  /*1c50*/  ISETP.NE.AND P0, PT, RZ, UR7, PT ;  /* 0x00000007ff007c0c */ /* 0x000fc8000bf05270 */
[----:B------:R-:W-:Y:S09]  /*1c60*/  QGMMA.64x192x32.F32.E4M3.E4M3 R24, gdesc[UR12], R24, gsb0 ;  /* 0x02e000000c1879f3 */ /* 0x000ff20008000818 */
[----:B------:R-:W-:Y:S05]  /*1c70*/  @!P0 BRA `(.L_x_18) ;  /* 0x0000000400888947 */ /* 0x000fea0003800000 */
[----:B------:R-:W-:Y:S02]  /*1c80*/  WARPGROUP.DEPBAR.LE gsb0, 0x0 ;  /* 0x00008000000079c5 */ /* 0x000fe40000010000 */
[----:B------:R-:W-:-:S01]  /*1c90*/  FADD R207, RZ, R24 ;  /* 0x00000018ffcf7221 */ /* 0x000fc20000000000 */
[----:B------:R-:W-:Y:S01]  /*1ca0*/  FADD R206, RZ, R25 ;  /* 0x00000019ffce7221 */ /* 0x000fe20000000000 */
        /* <DEDUP_REMOVED lines=94> */
[----:B------:R-:W-:-:S06]  /*2290*/  UMOV UR6, URZ ;  /* 0x0000003f00067c82 */ /* 0x000fcc0008000000 */
.L_x_18:
[----:B------:R-:W-:-:S04]  /*22a0*/  UIADD3 UR18, UR5, 0x1, URZ ;  /* 0x0000000105127890 */ /* 0x000fc8000fffe03f */
[----:B------:R-:W-:-:S04]  /*22b0*/  UISETP.NE.AND UP0, UPT, UR18, 0x5, UPT ;  /* 0x000000051200788c */ /* 0x000fc8000bf05270 */
[----:B------:R-:W-:Y:S02]  /*22c0*/  USEL UR8, URZ, 0x1, UP0 ;  /* 0x000000013f087887 */ /* 0x000fe40008000000 */
[----:B------:R-:W-:Y:S02]  /*22d0*/  USEL UR18, UR18, URZ, UP0 ;  /* 0x0000003f12127287 */ /* 0x000fe40008000000 */
[----:B------:R-:W-:-:S06]  /*22e0*/  ULOP3.LUT UR8, UR4, UR8, URZ, 0x3c, !UPT ;  /* 0x0000000804087292 */ /* 0x000fcc000f8e3c3f */
[----:B------:R-:W-:Y:S01]  /*22f0*/  IMAD.U32 R11, RZ, RZ, UR8 ;  /* 0x00000008ff0b7e24 */ /* 0x000fe2000f8e00ff */
[----:B------:R-:W-:-:S06]  /*2300*/  UMOV UR8, 0x1 ;  /* 0x0000000100087882 */ /* 0x000fcc0000000000 */
.L_x_13:
[----:B------:R-:W-:-:S04]  /*2310*/  UISETP.LT.AND UP0, UPT, UR9, 0x1, UPT ;  /* 0x000000010900788c */ /* 0x000fc8000bf01270 */
[----:B------:R-:W-:-:S04]  /*2320*/  USEL UR12, UR9, 0x1, UP0 ;  /* 0x00000001090c7887 */ /* 0x000fc80008000000 */
[----:B------:R-:W-:-:S04]  /*2330*/  UIADD3 UR12, UR9, -UR12, URZ ;  /* 0x8000000c090c7290 */ /* 0x000fc8000fffe03f */
[----:B------:R-:W-:-:S06]  /*2340*/  UISETP.GE.AND UP0, UPT, UR12, 0x1, UPT ;  /* 0x000000010c00788c */ /* 0x000fcc000bf06270 */
[----:B------:R-:W-:-:S13]  /*2350*/  PLOP3.LUT P0, PT, PT, PT, UP0, 0x80, 0x0 ;  /* 0x000000000000781c */ /* 0x000fda0003f0f008 */
[----:B------:R-:W-:Y:S05]  /*2360*/  @!P0 BRA `(.L_x_19) ;  /* 0x0000000800b48947 */ /* 0x000fea0003800000 */
[----:B01----:R-:W-:Y:S01]  /*2370*/  IMAD.U32 R8, RZ, RZ, UR12 ;  /* 0x0000000cff087e24 */ /* 0x003fe2000f8e00ff */
[----:B------:R-:W-:Y:S01]  /*2380*/  UMOV UR19, UR5 ;  /* 0x0000000500137c82 */ /* 0x000fe20008000000 */
[----:B------:R-:W-:-:S05]  /*2390*/  ULDC UR20, c[0x0][0x50c] ;  /* 0x0001430000147ab9 */ /* 0x000fca0000000800 */
.L_x_27:
[----:B------:R-:W-:-:S13]  /*23a0*/  ISETP.NE.AND P1, PT, R208, 0x3, PT ;  /* 0x00000003d000780c */ /* 0x000fda0003f25270 */
[----:B01----:R-:W-:Y:S05]  /*23b0*/  @!P1 BRA `(.L_x_20) ;  /* 0x0000000000049947 */ /* 0x003fea0003800000 */
[----:B------:R-:W-:Y:S01]  /*23c0*/  BPT.TRAP 0x1 ;  /* 0x000000040000795c */ /* 0x000fe20000300000 */
.L_x_20:
[----:B------:R-:W0:Y:S01]  /*23d0*/  S2UR UR12, SR_CgaCtaId ;  /* 0x00000000000c79c3 */ /* 0x000e220000008800 */
[----:B------:R-:W-:Y:S01]  /*23e0*/  UMOV UR10, 0x400 ;  /* 0x00000400000a7882 */ /* 0x000fe20000000000 */
[----:B------:R-:W-:Y:S01]  /*23f0*/  SHF.L.U32 R9, R11, 0x1f, RZ ;  /* 0x0000001f0b097819 */ /* 0x000fe200000006ff */
[----:B0-----:R-:W-:-:S04]  /*2400*/  ULEA UR10, UR12, UR10, 0x18 ;  /* 0x0000000a0c0a7291 */ /* 0x001fc8000f8ec03f */
[----:B------:R-:W-:-:S09]  /*2410*/  ULEA UR12, UR18, UR10, 0x3 ;  /* 0x0000000a120c7291 */ /* 0x000fd2000f8e183f */
[----:B------:R0:W1:Y:S01]  /*2420*/  SYNCS.PHASECHK.TRANS64.TRYWAIT P0, [UR12], R9 ;  /* 0x00000009ff0075a7 */ /* 0x000062000800014c */
[----:B------:R-:W-:Y:S05]  /*2430*/  @!P1 BRA `(.L_x_21) ;  /* 0x0000000000049947 */ /* 0x000fea0003800000 */
[----:B------:R-:W-:Y:S01]  /*2440*/  BPT.TRAP 0x1 ;  /* 0x000000040000795c */ /* 0x000fe20000300000 */
.L_x_21:
[----:B-1----:R-:W-:Y:S05]  /*2450*/  @P0 BRA `(.L_x_22) ;  /* 0x0000000000080947 */ /* 0x002fea0003800000 */
[----:B------:R-:W1:Y:S02]  /*2460*/  SYNCS.PHASECHK.TRANS64.TRYWAIT P0, [UR12], R9 ;  /* 0x00000009ff0075a7 */ /* 0x000e64000800014c */
[----:B-1----:R-:W-:Y:S05]  /*2470*/  @!P0 BRA `(.L_x_23) ;  /* 0x0000009800948947 */ /* 0x002fea0003800000 */
.L_x_22:
[----:B------:R-:W-:Y:S01]  /*2480*/  UIADD3 UR12, UR10, 0x14100, URZ ;  /* 0x000141000a0c7890 */ /* 0x000fe2000fffe03f */
[----:B------:R-:W-:Y:S01]  /*2490*/  WARPGROUP.ARRIVE ;  /* 0x00000000000079c5 */ /* 0x000fe20000000000 */
[----:B------:R-:W-:Y:S02]  /*24a0*/  UISETP.NE.AND UP0, UPT, UR7, URZ, UPT ;  /* 0x0000003f0700728c */ /* 0x000fe4000bf05270 */
[----:B------:R-:W-:Y:S02]  /*24b0*/  USHF.R.U32.HI UR12, URZ, 0x4, UR12 ;  /* 0x000000043f0c7899 */ /* 0x000fe4000801160c */
[----:B------:R-:W-:Y:S02]  /*24c0*/  USEL UR8, UR8, URZ, !UP0 ;  /* 0x0000003f08087287 */ /* 0x000fe4000c000000 */
[----:B------:R-:W-:Y:S02]  /*24d0*/  ULOP3.LUT UR12, UR12, 0x3fff, URZ, 0xc0, !UPT ;  /* 0x00003fff0c0c7892 */ /* 0x000fe4000f8ec03f */
[----:B------:R-:W-:-:S02]  /*24e0*/  UISETP.NE.U32.AND UP0, UPT, UR8, URZ, UPT ;  /* 0x0000003f0800728c */ /* 0x000fc4000bf05070 */
[----:B------:R-:W-:Y:S02]  /*24f0*/  ULOP3.LUT UR7, UR11, 0x10000, URZ, 0xfc, !UPT ;  /* 0x000100000b077892 */ /* 0x000fe4000f8efc3f */
[----:B------:R-:W-:Y:S02]  /*2500*/  ULOP3.LUT UR8, UR12, 0x10000, URZ, 0xfc, !UPT ;  /* 0x000100000c087892 */ /* 0x000fe4000f8efc3f */
[----:B------:R-:W-:Y:S02]  /*2510*/  ULEA UR7, UR18, UR7, 0xa ;  /* 0x0000000712077291 */ /* 0x000fe4000f8e503f */
[----:B------:R-:W-:Y:S01]  /*2520*/  UIMAD UR8, UR18, 0x600, UR8 ;  /* 0x00000600120878a4 */ /* 0x000fe2000f8e0208 */
[----:B------:R-:W-:Y:S01]  /*2530*/  UMOV UR13, 0x40000040 ;  /* 0x40000040000d7882 */ /* 0x000fe20000000000 */
[----:B------:R-:W-:Y:S01]  /*2540*/  UMOV UR15, 0x40000040 ;  /* 0x40000040000f7882 */ /* 0x000fe20000000000 */
[----:B------:R-:W-:Y:S02]  /*2550*/  UIADD3 UR6, UR6, 0x4, URZ ;  /* 0x0000000406067890 */ /* 0x000fe4000fffe03f */
[----:B------:R-:W-:-:S02]  /*2560*/  UMOV UR12, UR7 ;  /* 0x00000007000c7c82 */ /* 0x000fc40008000000 */
[----:B------:R-:W-:Y:S02]  /*2570*/  UMOV UR14, UR8 ;  /* 0x00000008000e7c82 */ /* 0x000fe40008000000 */
[----:B------:R-:W-:Y:S01]  /*2580*/  QGMMA.64x192x32.F32.E4M3.E4M3 R24, gdesc[UR12], R24, UP0 ;  /* 0x02e000000c1879f3 */ /* 0x000fe2000bf00818 */
[----:B------:R-:W-:Y:S02]  /*2590*/  UIADD3 UR12, UR7, 0x2, URZ ;  /* 0x00000002070c7890 */ /* 0x000fe4000fffe03f */
[----:B------:R-:W-:Y:S01]  /*25a0*/  UIADD3 UR14, UR8, 0x2, URZ ;  /* 0x00000002080e7890 */ /* 0x000fe2000fffe03f */
[----:B------:R-:W-:Y:S01]  /*25b0*/  UMOV UR13, 0x40000040 ;  /* 0x40000040000d7882 */ /* 0x000fe20000000000 */
[----:B------:R-:W-:Y:S01]  /*25c0*/  UMOV UR15, 0x40000040 ;  /* 0x40000040000f7882 */ /* 0x000fe20000000000 */
[----:B------:R-:W-:-:S14]  /*25d0*/  UISETP.NE.AND UP0, UPT, UR6, UR20, UPT ;  /* 0x000000140600728c */ /* 0x000fdc000bf05270 */
        /* <DEDUP_REMOVED lines=8> */
[----:B------:R-:W-:Y:S01]  /*2660*/  UMOV UR13, 0x40000040 ;  /* 0x40000040000d7882 */ /* 0x000fe20000000000 */
[----:B------:R-:W-:Y:S01]  /*2670*/  UMOV UR15, 0x40000040 ;  /* 0x40000040000f7882 */ /* 0x000fe20000000000 */
[----:B------:R-:W-:-:S06]  /*2680*/  USEL UR7, URZ, 0x1, UP0 ;  /* 0x000000013f077887 */ /* 0x000fcc0008000000 */
[----:B------:R-:W-:-:S08]  /*2690*/  ISETP.NE.AND P0, PT, RZ, UR7, PT ;  /* 0x00000007ff007c0c */ /* 0x000fd0000bf05270 */
[----:B------:R-:W-:Y:S03]  /*26a0*/  QGMMA.64x192x32.F32.E4M3.E4M3 R24, gdesc[UR12], R24, gsb0 ;  /* 0x02e000000c1879f3 */ /* 0x000fe60008000818 */
[----:B------:R-:W-:Y:S02]  /*26b0*/  WARPGROUP.DEPBAR.LE gsb0, 0x1 ;  /* 0x00008000000079c5 */ /* 0x000fe40000010100 */
[----:B------:R-:W-:Y:S05]  /*26c0*/  @!P0 BRA `(.L_x_24) ;  /* 0x0000000400888947 */ /* 0x000fea0003800000 */
[----:B------:R-:W-:Y:S02]  /*26d0*/  WARPGROUP.DEPBAR.LE gsb0, 0x0 ;  /* 0x00008000000079c5 */ /* 0x000fe40000010000 */
[----:B------:R-:W-:-:S01]  /*26e0*/  FADD R207, R24, R207 ;  /* 0x000000cf18cf7221 */ /* 0x000fc20000000000 */
[----:B------:R-:W-:Y:S01]  /*26f0*/  FADD R206, R25, R206 ;  /* 0x000000ce19ce7221 */ /* 0x000fe20000000000 */
        /* <DEDUP_REMOVED lines=94> */
[----:B------:R-:W-:-:S06]  /*2ce0*/  UMOV UR6, URZ ;  /* 0x0000003f00067c82 */ /* 0x000fcc0008000000 */
.L_x_24:
[----:B------:R-:W-:Y:S05]  /*2cf0*/  @!P1 BRA `(.L_x_25) ;  /* 0x0000000000049947 */ /* 0x000fea0003800000 */
[----:B------:R-:W-:Y:S01]  /*2d00*/  BPT.TRAP 0x1 ;  /* 0x000000040000795c */ /* 0x000fe20000300000 */
.L_x_25:
[----:B------:R-:W-:Y:S01]  /*2d10*/  ULEA UR8, UR19, UR10, 0x3 ;  /* 0x0000000a13087291 */ /* 0x000fe2000f8e183f */
[----:B------:R-:W-:-:S03]  /*2d20*/  ISETP.GT.U32.AND P0, PT, R4, 0x1, PT ;  /* 0x000000010400780c */ /* 0x000fc60003f04070 */
[----:B------:R-:W-:-:S04]  /*2d30*/  UIADD3 UR8, UR8, 0x28, URZ ;  /* 0x0000002808087890 */ /* 0x000fc8000fffe03f */
[----:B------:R-:W-:-:S09]  /*2d40*/  UPRMT UR8, URZ, 0x654, UR8 ;  /* 0x000006543f087896 */ /* 0x000fd20008000008 */
[----:B------:R-:W-:Y:S01]  /*2d50*/  SYNCS.ARRIVE.TRANS64.RED.A1T0 RZ, [UR8], RZ ;  /* 0x000000ffffff79a7 */ /* 0x000fe20008100408 */
[----:B------:R-:W-:Y:S05]  /*2d60*/  @P0 BRA `(.L_x_26) ;  /* 0x0000000000040947 */ /* 0x000fea0003800000 */
[----:B------:R-:W-:Y:S01]  /*2d70*/  BPT.TRAP 0x1 ;  /* 0x000000040000795c */ /* 0x000fe20000300000 */
.L_x_26:
[----:B------:R-:W-:Y:S01]  /*2d80*/  UIADD3 UR18, UR18, 0x1, URZ ;  /* 0x0000000112127890 */ /* 0x000fe2000fffe03f */
[C---:B------:R-:W-:Y:S01]  /*2d90*/  ISETP.GT.AND P0, PT, R8.reuse, 0x1, PT ;  /* 0x000000010800780c */ /* 0x040fe20003f04270 */
[----:B------:R-:W-:Y:S01]  /*2da0*/  UIADD3 UR19, UR19, 0x1, URZ ;  /* 0x0000000113137890 */ /* 0x000fe2000fffe03f */
[----:B------:R-:W-:Y:S01]  /*2db0*/  VIADD R8, R8, 0xffffffff ;  /* 0xffffffff08087836 */ /* 0x000fe20000000000 */
[----:B------:R-:W-:Y:S02]  /*2dc0*/  UISETP.NE.AND UP0, UPT, UR18, 0x5, UPT ;  /* 0x000000051200788c */ /* 0x000fe4000bf05270 */
[----:B------:R-:W-:Y:S02]  /*2dd0*/  UISETP.NE.AND UP1, UPT, UR19, 0x5, UPT ;  /* 0x000000051300788c */ /* 0x000fe4000bf25270 */
[----:B------:R-:W-:Y:S02]  /*2de0*/  USEL UR8, URZ, 0x1, UP0 ;  /* 0x000000013f087887 */ /* 0x000fe40008000000 */
[----:B------:R-:W-:-:S02]  /*2df0*/  USEL UR18, UR18, URZ, UP0 ;  /* 0x0000003f12127287 */ /* 0x000fc40008000000 */
[----:B------:R-:W-:Y:S02]  /*2e00*/  USEL UR19, UR19, URZ, UP1 ;  /* 0x0000003f13137287 */ /* 0x000fe40008800000 */
[----:B------:R-:W-:Y:S01]  /*2e10*/  LOP3.LUT R11, R11, UR8, RZ, 0x3c, !PT ;  /* 0x000000080b0b7c12 */ /* 0x000fe2000f8e3cff */
[----:B------:R-:W-:Y:S01]  /*2e20*/  UMOV UR8, 0x1 ;  /* 0x0000000100087882 */ /* 0x000fe20000000000 */
[----:B------:R-:W-:Y:S08]  /*2e30*/  @P0 BRA `(.L_x_27) ;  /* 0xfffffff400580947 */ /* 0x000ff0000383ffff */
.L_x_19:
[----:B------:R-:W-:Y:S01]  /*2e40*/  UISETP.NE.AND UP0, UPT, UR6, URZ, UPT ;  /* 0x0000003f0600728c */ /* 0x000fe2000bf05270 */
[----:B01----:R-:W0:Y:S03]  /*2e50*/  LDC R8, c[0x0][0x28c] ;  /* 0x0000a300ff087b82 */ /* 0x003e260000000800 */
[----:B------:R-:W-:-:S06]  /*2e60*/  USEL UR6, URZ, 0x1, !UP0 ;  /* 0x000000013f067887 */ /* 0x000fcc000c000000 */
[----:B------:R-:W-:Y:S02]  /*2e70*/  ISETP.NE.AND P0, PT, RZ, UR6, PT ;  /* 0x00000006ff007c0c */ /* 0x000fe4000bf05270 */
[----:B0-----:R-:W-:-:S11]  /*2e80*/  ISETP.GE.AND P1, PT, R8, 0x1, PT ;  /* 0x000000010800780c */ /* 0x001fd60003f26270 */
[----:B------:R-:W-:Y:S05]  /*2e90*/  @!P0 BRA `(.L_x_28) ;  /* 0x0000000400848947 */ /* 0x000fea0003800000 */
[----:B------:R-:W-:Y:S02]  /*2ea0*/  WARPGROUP.DEPBAR.LE gsb0, 0x0 ;  /* 0x00008000000079c5 */ /* 0x000fe40000010000 */
[----:B------:R-:W-:Y:S01]  /*2eb0*/  FADD R207, R24, R207 ;  /* 0x000000cf18cf7221 */ /* 0x000fe20000000000 */
        /* <DEDUP_REMOVED lines=94> */
[----:B------:R-:W-:-:S07]  /*34a0*/  FADD R16, R16, R119 ;  /* 0x0000007710107221 */ /* 0x000fce0000000000 */
.L_x_28:
[----:B------:R-:W-:Y:S02]  /*34b0*/  WARPGROUP.DEPBAR.LE gsb0, 0x0 ;  /* 0x00008000000079c5 */ /* 0x000fe40000010000 */
[----:B------:R-:W-:Y:S05]  /*34c0*/  @!P1 BRA `(.L_x_29) ;  /* 0x0000000000409947 */ /* 0x000fea0003800000 */
[----:B------:R-:W-:-:S13]  /*34d0*/  ISETP.NE.AND P0, PT, R208, 0x3, PT ;  /* 0x00000003d000780c */ /* 0x000fda0003f05270 */
[----:B------:R-:W-:Y:S05]  /*34e0*/  @!P0 BRA `(.L_x_30) ;  /* 0x0000000000048947 */ /* 0x000fea0003800000 */
[----:B------:R-:W-:Y:S01]  /*34f0*/  BPT.TRAP 0x1 ;  /* 0x000000040000795c */ /* 0x000fe20000300000 */
.L_x_30:
[----:B------:R-:W-:Y:S01]  /*3500*/  UISETP.LT.AND UP0, UPT, UR9, 0x1, UPT ;  /* 0x000000010900788c */ /* 0x000fe2000bf01270 */
[----:B------:R-:W-:-:S03]  /*3510*/  ISETP.GT.U32.AND P0, PT, R4, 0x1, PT ;  /* 0x000000010400780c */ /* 0x000fc60003f04070 */
[----:B------:R-:W-:-:S04]  /*3520*/  USEL UR8, UR9, 0x1, UP0 ;  /* 0x0000000109087887 */ /* 0x000fc80008000000 */
[----:B------:R-:W-:-:S04]  /*3530*/  UIADD3 UR8, UR5, UR9, -UR8 ;  /* 0x0000000905087290 */ /* 0x000fc8000fffe808 */
[----:B------:R-:W-:-:S04]  /*3540*/  UIMAD.WIDE.U32 UR6, UR8, -0x33333333, URZ ;  /* 0xcccccccd080678a5 */ /* 0x000fc8000f8e003f */
[----:B------:R-:W-:-:S04]  /*3550*/  USHF.R.U32.HI UR6, URZ, 0x2, UR7 ;  /* 0x000000023f067899 */ /* 0x000fc80008011607 */
[----:B------:R-:W-:-:S04]  /*3560*/  UIMAD UR8, UR6, -0x5, UR8 ;  /* 0xfffffffb060878a4 */ /* 0x000fc8000f8e0208 */
[----:B------:R-:W-:-:S04]  /*3570*/  ULEA UR8, UR8, UR10, 0x3 ;  /* 0x0000000a08087291 */ /* 0x000fc8000f8e183f */
[----:B------:R-:W-:-:S04]  /*3580*/  UIADD3 UR8, UR8, 0x28, URZ ;  /* 0x0000002808087890 */ /* 0x000fc8000fffe03f */
[----:B------:R-:W-:-:S09]  /*3590*/  UPRMT UR8, URZ, 0x654, UR8 ;  /* 0x000006543f087896 */ /* 0x000fd20008000008 */
[----:B------:R-:W-:Y:S01]  /*35a0*/  SYNCS.ARRIVE.TRANS64.RED.A1T0 RZ, [UR8], RZ ;  /* 0x000000ffffff79a7 */ /* 0x000fe20008100408 */
[----:B------:R-:W-:Y:S05]  /*35b0*/  @P0 BRA `(.L_x_29) ;  /* 0x0000000000040947 */ /* 0x000fea0003800000 */
[----:B------:R-:W-:Y:S01]  /*35c0*/  BPT.TRAP 0x1 ;  /* 0x000000040000795c */ /* 0x000fe20000300000 */
.L_x_29:
[----:B------:R-:W0:Y:S01]  /*35d0*/  LDC R27, c[0x0][0x288] ;  /* 0x0000a200ff1b7b82 */ /* 0x000e220000000800 */
[--C-:B------:R-:W-:Y:S01]  /*35e0*/  SHF.R.U32.HI R8, RZ, 0x2, R0.reuse ;  /* 0x00000002ff087819 */ /* 0x100fe20000011600 */
[----:B------:R-:W-:Y:S01]  /*35f0*/  IMAD R25, R7, 0xc0, RZ ;  /* 0x000000c007197824 */ /* 0x000fe200078e02ff */
[----:B------:R-:W-:Y:S01]  /*3600*/  SHF.R.U32.HI R11, RZ, 0x7, R0 ;  /* 0x00000007ff0b7819 */ /* 0x000fe20000011600 */
[----:B------:R-:W-:Y:S01]  /*3610*/  UIADD3 UR5, UR9, UR5, URZ ;  /* 0x0000000509057290 */ /* 0x000fe2000fffe03f */
[----:B------:R-:W-:Y:S01]  /*3620*/  LOP3.LUT R10, R0, 0x60, RZ, 0xc0, !PT ;  /* 0x00000060000a7812 */ /* 0x000fe200078ec0ff */
[----:B------:R-:W-:Y:S01]  /*3630*/  ULDC UR12, c[0x0][0x284] ;  /* 0x0000a100000c7ab9 */ /* 0x000fe20000000800 */
[----:B------:R-:W-:Y:S01]  /*3640*/  LOP3.LUT R9, R8, 0x7, RZ, 0xc0, !PT ;  /* 0x0000000708097812 */ /* 0x000fe200078ec0ff */
[----:B------:R-:W-:Y:S01]  /*3650*/  UISETP.GT.U32.AND UP0, UPT, UR5, 0x4, UPT ;  /* 0x000000040500788c */ /* 0x000fe2000bf04070 */
[----:B------:R-:W-:Y:S01]  /*3660*/  LOP3.LUT R8, R11, 0x1, RZ, 0xc0, !PT ;  /* 0x000000010b087812 */ /* 0x000fe200078ec0ff */
[----:B------:R-:W-:Y:S01]  /*3670*/  UISETP.GE.U32.AND UP1, UPT, UR9, 0x5, UPT ;  /* 0x000000050900788c */ /* 0x000fe2000bf26070 */
[----:B------:R-:W-:Y:S01]  /*3680*/  SHF.R.U32.HI R12, RZ, 0x1, R10 ;  /* 0x00000001ff0c7819 */ /* 0x000fe2000001160a */
[----:B------:R-:W-:Y:S01]  /*3690*/  UISETP.LT.U32.AND UP0, UPT, UR9, 0x5, UP0 ;  /* 0x000000050900788c */ /* 0x000fe20008701070 */
[----:B------:R-:W-:Y:S01]  /*36a0*/  LOP3.LUT R10, R0, 0x3, RZ, 0xc0, !PT ;  /* 0x00000003000a7812 */ /* 0x000fe200078ec0ff */
[----:B------:R-:W-:Y:S01]  /*36b0*/  IMAD.SHL.U32 R24, R8, 0x40, RZ ;  /* 0x0000004008187824 */ /* 0x000fe200078e00ff */
[----:B------:R-:W-:Y:S01]  /*36c0*/  IADD3 R11, RZ, -R12, -R9 ;  /* 0x8000000cff0b7210 */ /* 0x000fe20007ffe809 */
[----:B------:R-:W-:Y:S01]  /*36d0*/  ULDC.64 UR10, c[0x0][0x5d0] ;  /* 0x00017400000a7ab9 */ /* 0x000fe20000000a00 */
[----:B------:R-:W-:Y:S01]  /*36e0*/  SHF.R.S32.HI R28, RZ, 0x1f, R5 ;  /* 0x0000001fff1c7819 */ /* 0x000fe20000011405 */
[----:B------:R-:W-:Y:S01]  /*36f0*/  UIMAD.WIDE.U32 UR6, UR5, -0x33333333, URZ ;  /* 0xcccccccd050678a5 */ /* 0x000fe2000f8e003f */
[----:B------:R-:W-:Y:S01]  /*3700*/  LOP3.LUT R13, R24, 0x40, R9, 0xe2, !PT ;  /* 0x00000040180d7812 */ /* 0x000fe200078ee209 */
[----:B------:R-:W-:Y:S01]  /*3710*/  IMAD R24, R8, -0x40, R11 ;  /* 0xffffffc008187824 */ /* 0x000fe200078e020b */
[----:B------:R-:W-:Y:S01]  /*3720*/  USEL UR8, URZ, 0x1, !UP0 ;  /* 0x000000013f087887 */ /* 0x000fe2000c000000 */
[----:B------:R-:W-:Y:S01]  /*3730*/  IMAD.SHL.U32 R8, R0, 0x2, RZ ;  /* 0x0000000200087824 */ /* 0x000fe200078e00ff */
[----:B------:R-:W-:Y:S01]  /*3740*/  USHF.R.U32.HI UR6, URZ, 0x2, UR7 ;  /* 0x000000023f067899 */ /* 0x000fe20008011607 */
[----:B0-----:R-:W-:Y:S01]  /*3750*/  IMAD R26, R10, -0x2, R27 ;  /* 0xfffffffe0a1a7824 */ /* 0x001fe200078e021b */
[C---:B------:R-:W-:Y:S01]  /*3760*/  ISETP.GE.AND P0, PT, R25.reuse, R27, PT ;  /* 0x0000001b1900720c */ /* 0x040fe20003f06270 */
[----:B------:R-:W-:Y:S01]  /*3770*/  IMAD.SHL.U32 R27, R6, 0x80, RZ ;  /* 0x00000080061b7824 */ /* 0x000fe200078e00ff */
[----:B------:R-:W-:Y:S01]  /*3780*/  LOP3.LUT R8, R25, 0x6, R8, 0xf8, !PT ;  /* 0x0000000619087812 */ /* 0x000fe200078ef808 */
[----:B------:R-:W-:Y:S01]  /*3790*/  IMAD R10, R28, UR10, RZ ;  /* 0x0000000a1c0a7c24 */ /* 0x000fe2000f8e02ff */
[----:B------:R-:W-:Y:S01]  /*37a0*/  ULOP3.LUT UR4, UR4, UR8, URZ, 0x3c, !UPT ;  /* 0x0000000804047292 */ /* 0x000fe2000f8e3c3f */
[----:B------:R-:W-:Y:S01]  /*37b0*/  IMAD.WIDE R6, R6, 0x80, RZ ;  /* 0x0000008006067825 */ /* 0x000fe200078e02ff */
[----:B------:R-:W-:Y:S01]  /*37c0*/  ISETP.GE.OR P0, PT, R27, UR12, P0 ;  /* 0x0000000c1b007c0c */ /* 0x000fe20008706670 */
[----:B------:R-:W-:Y:S01]  /*37d0*/  UIMAD UR5, UR6, -0x5, UR5 ;  /* 0xfffffffb060578a4 */ /* 0x000fe2000f8e0205 */
[----:B------:R-:W-:Y:S01]  /*37e0*/  SHF.R.S32.HI R9, RZ, 0x1f, R8 ;  /* 0x0000001fff097819 */ /* 0x000fe20000011408 */
[----:B------:R-:W-:Y:S01]  /*37f0*/  IMAD R29, R5, UR11, R10 ;  /* 0x0000000b051d7c24 */ /* 0x000fe2000f8e020a */
[----:B------:R-:W-:Y:S01]  /*3800*/  @UP1 ULOP3.LUT UR4, UR4, 0x1, UR6, 0x78, !UPT ;  /* 0x0000000104041892 */ /* 0x000fe2000f8e7806 */
[----:B------:R-:W-:Y:S01]  /*3810*/  IADD3 R30, -R27, UR12, R24 ;  /* 0x0000000c1b1e7c10 */ /* 0x000fe2000fffe118 */
[----:B------:R-:W-:Y:S01]  /*3820*/  IMAD.IADD R25, R26, 0x1, -R25 ;  /* 0x000000011a197824 */ /* 0x000fe200078e0a19 */
[----:B------:R-:W-:Y:S01]  /*3830*/  LOP3.LUT R31, R6, R13, R12, 0xfe, !PT ;  /* 0x0000000d061f7212 */ /* 0x000fe200078efe0c */
[----:B------:R-:W-:-:S04]  /*3840*/  IMAD.WIDE.U32 R10, R5, UR10, R8 ;  /* 0x0000000a050a7c25 */ /* 0x000fc8000f8e0008 */
[----:B------:R-:W-:Y:S02]  /*3850*/  IMAD.IADD R11, R11, 0x1, R29 ;  /* 0x000000010b0b7824 */ /* 0x000fe400078e021d */
[----:B------:R-:W-:Y:S01]  /*3860*/  IMAD.MOV.U32 R24, RZ, RZ, -0x1 ;  /* 0xffffffffff187424 */ /* 0x000fe200078e00ff */
[----:B------:R-:W-:Y:S06]  /*3870*/  @P0 BRA `(.L_x_31) ;  /* 0x0000006800240947 */ /* 0x000fec0003800000 */
[----:B------:R-:W0:Y:S01]  /*3880*/  LDC.64 R26, c[0x0][0x5c8] ;  /* 0x00017200ff1a7b82 */ /* 0x000e220000000a00 */
[----:B------:R-:W-:Y:S01]  /*3890*/  ULDC.64 UR6, c[0x0][0x5c0] ;  /* 0x0001700000067ab9 */ /* 0x000fe20000000a00 */
[----:B------:R-:W-:Y:S01]  /*38a0*/  BSSY B0, `(.L_x_31) ;  /* 0x0000686000007945 */ /* 0x000fe20003800000 */
[-C--:B0-----:R-:W-:Y:S02]  /*38b0*/  IMAD R12, R7, R26.reuse, RZ ;  /* 0x0000001a070c7224 */ /* 0x081fe400078e02ff */
[----:B------:R-:W-:-:S04]  /*38c0*/  IMAD.WIDE.U32 R10, R31, R26, R10 ;  /* 0x0000001a1f0a7225 */ /* 0x000fc800078e000a */
[----:B------:R-:W-:Y:S01]  /*38d0*/  IMAD R13, R31, R27, R12 ;  /* 0x0000001b1f0d7224 */ /* 0x000fe200078e020c */
[----:B------:R-:W-:Y:S02]  /*38e0*/  LEA R12, P0, R26, R10, 0x3 ;  /* 0x0000000a1a0c7211 */ /* 0x000fe400078018ff */
[----:B------:R-:W-:Y:S01]  /*38f0*/  IADD3 R10, P1, R10, UR6, RZ ;  /* 0x000000060a0a7c10 */ /* 0x000fe2000ff3e0ff */
[----:B------:R-:W-:Y:S01]  /*3900*/  IMAD.IADD R13, R11, 0x1, R13 ;  /* 0x000000010b0d7824 */ /* 0x000fe200078e020d */
[----:B------:R-:W-:-:S04]  /*3910*/  IADD3 R12, P3, R12, UR6, RZ ;  /* 0x000000060c0c7c10 */ /* 0x000fc8000ff7e0ff */
[----:B------:R-:W-:Y:S02]  /*3920*/  LEA.HI.X R26, R26, R13, R27, 0x3, P0 ;  /* 0x0000000d1a1a7211 */ /* 0x000fe400000f1c1b */
[----:B---3-5:R-:W-:Y:S02]  /*3930*/  FSETP.NEU.AND P0, PT, R15, RZ, PT ;  /* 0x000000ff0f00720b */ /* 0x028fe40003f0d000 */
[----:B------:R-:W-:Y:S02]  /*3940*/  IADD3.X R11, R13, UR7, RZ, P1, !PT ;  /* 0x000000070d0b7c10 */ /* 0x000fe40008ffe4ff */
[----:B------:R-:W-:-:S09]  /*3950*/  IADD3.X R13, R26, UR7, RZ, P3, !PT ;  /* 0x000000071a0d7c10 */ /* 0x000fd20009ffe4ff */
[----:B------:R-:W-:Y:S05]  /*3960*/  @!P0 BRA `(.L_x_32) ;  /* 0x0000004c00dc8947 */ /* 0x000fea0003800000 */
[----:B------:R-:W-:Y:S01]  /*3970*/  ULDC.64 UR6, c[0x0][0x5b8] ;  /* 0x00016e0000067ab9 */ /* 0x000fe20000000a00 */
[----:B------:R-:W-:Y:S01]  /*3980*/  ISETP.GE.AND P0, PT, R30, 0x1, PT ;  /* 0x000000011e00780c */ /* 0x000fe20003f06270 */
[----:B------:R-:W-:Y:S01]  /*3990*/  IMAD R28, R28, UR6, RZ ;  /* 0x000000061c1c7c24 */ /* 0x000fe2000f8e02ff */
[----:B------:R-:W-:Y:S01]  /*39a0*/  ULDC.64 UR10, c[0x0][0x5a8] ;  /* 0x00016a00000a7ab9 */ /* 0x000fe20000000a00 */
[----:B------:R-:W-:Y:S01]  /*39b0*/  IMAD.WIDE.U32 R26, R5, UR6, R8 ;  /* 0x00000006051a7c25 */ /* 0x000fe2000f8e0008 */
[----:B------:R-:W-:Y:S01]  /*39c0*/  ISETP.LT.OR P4, PT, R25, 0x1, !P0 ;  /* 0x000000011900780c */ /* 0x000fe20004781670 */
[----:B------:R-:W-:Y:S02]  /*39d0*/  BSSY B1, `(.L_x_33) ;  /* 0x000000c000017945 */ /* 0x000fe40003800000 */
[----:B------:R-:W-:Y:S01]  /*39e0*/  IMAD R5, R5, UR7, R28 ;  /* 0x0000000705057c24 */ /* 0x000fe2000f8e021c */
[----:B------:R-:W-:-:S03]  /*39f0*/  ULDC.64 UR6, c[0x0][0x5b0] ;  /* 0x00016c0000067ab9 */ /* 0x000fc60000000a00 */
[----:B------:R-:W-:Y:S02]  /*3a00*/  IMAD.IADD R27, R27, 0x1, R5 ;  /* 0x000000011b1b7824 */ /* 0x000fe400078e0205 */
[----:B------:R-:W-:Y:S02]  /*3a10*/  IMAD R5, R7, UR6, RZ ;  /* 0x0000000607057c24 */ /* 0x000fe4000f8e02ff */
[----:B------:R-:W-:-:S04]  /*3a20*/  IMAD.WIDE.U32 R8, R31, UR6, R26 ;  /* 0x000000061f087c25 */ /* 0x000fc8000f8e001a */
[----:B------:R-:W-:Y:S01]  /*3a30*/  IMAD R5, R31, UR7, R5 ;  /* 0x000000071f057c24 */ /* 0x000fe2000f8e0205 */
[----:B------:R-:W-:-:S04]  /*3a40*/  IADD3 R8, P1, R8, UR10, RZ ;  /* 0x0000000a08087c10 */ /* 0x000fc8000ff3e0ff */
[--C-:B------:R-:W-:Y:S02]  /*3a50*/  IADD3.X R9, R9, UR11, R5.reuse, P1, !PT ;  /* 0x0000000b09097c10 */ /* 0x100fe40008ffe405 */
[----:B------:R-:W-:Y:S01]  /*3a60*/  PRMT R5, RZ, 0x7610, R5 ;  /* 0x00007610ff057816 */ /* 0x000fe20000000005 */
[----:B------:R-:W-:Y:S06]  /*3a70*/  @P4 BRA `(.L_x_34) ;  /* 0x0000000000044947 */ /* 0x000fec0003800000 */
[----:B------:R0:W5:Y:S02]  /*3a80*/  LDG.E.U8 R5, desc[UR16][R8.64] ;  /* 0x0000001008057981 */ /* 0x000164000c1e1100 */
.L_x_34:
[----:B------:R-:W-:Y:S05]  /*3a90*/  BSYNC B1 ;  /* 0x0000000000017941 */ /* 0x000fea0003800000 */
.L_x_33:
[----:B-----5:R-:W-:Y:S01]  /*3aa0*/  LOP3.LUT R5, R5, 0xff, RZ, 0xc0, !PT ;  /* 0x000000ff05057812 */ /* 0x020fe200078ec0ff */
[----:B------:R-:W-:Y:S01]  /*3ab0*/  BSSY B1, `(.L_x_35) ;  /* 0x000000b000017945 */ /* 0x000fe20003800000 */
[----:B------:R-:W-:Y:S02]  /*3ac0*/  ISETP.LT.OR P3, PT, R25, 0x2, !P0 ;  /* 0x000000021900780c */ /* 0x000fe40004761670 */
[----:B------:R-:W-:-:S05]  /*3ad0*/  F2FP.F16.E4M3.UNPACK_B R5, R5 ;  /* 0x00000005ff05723e */ /* 0x000fca00020006ff */
[----:B------:R-:W-:Y:S01]  /*3ae0*/  HADD2.F32 R28, -RZ, R5.H0_H0 ;  /* 0x20000005ff1c7230 */ /* 0x000fe20000004100 */
[----:B------:R-:W-:-:S04]  /*3af0*/  PRMT R5, RZ, 0x7610, R5 ;  /* 0x00007610ff057816 */ /* 0x000fc80000000005 */
[----:B------:R-:W-:-:S04]  /*3b00*/  FMUL R28, R28, R15 ;  /* 0x0000000f1c1c7220 */ /* 0x000fc80000400000 */
[----:B--2---:R-:W-:-:S05]  /*3b10*/  FFMA R28, R207, R14, R28 ;  /* 0x0000000ecf1c7223 */ /* 0x004fca000000001c */
[----:B------:R-:W-:-:S05]  /*3b20*/  F2FP.SATFINITE.E4M3.F32.PACK_AB_MERGE_C R29, RZ, R28, RZ ;  /* 0x0000001cff1d723e */ /* 0x000fca00048070ff */
[----:B------:R1:W-:Y:S01]  /*3b30*/  @!P4 STG.E.U8 desc[UR16][R10.64], R29 ;  /* 0x0000001d0a00c986 */ /* 0x0003e2000c101110 */
[----:B------:R-:W-:Y:S05]  /*3b40*/  @P3 BRA `(.L_x_36) ;  /* 0x0000000000043947 */ /* 0x000fea0003800000 */
[----:B------:R2:W5:Y:S02]  /*3b50*/  LDG.E.U8 R5, desc[UR16][R8.64+0x1] ;  /* 0x0000011008057981 */ /* 0x000564000c1e1100 */
.L_x_36:
[----:B------:R-:W-:Y:S05]  /*3b60*/  BSYNC B1 ;  /* 0x0000000000017941 */ /* 0x000fea0003800000 */
.L_x_35:
[----:B-----5:R-:W-:Y:S01]  /*3b70*/  LOP3.LUT R5, R5, 0xff, RZ, 0xc0, !PT ;  /* 0x000000ff05057812 */ /* 0x020fe200078ec0ff */
[----:B------:R-:W-:Y:S01]  /*3b80*/  BSSY B1, `(.L_x_37) ;  /* 0x0000013000017945 */ /* 0x000fe20003800000 */
[----:B-1----:R-:W-:Y:S02]  /*3b90*/  IADD3 R29, P1, R31, 0x8, RZ ;  /* 0x000000081f1d7810 */ /* 0x002fe40007f3e0ff */
[----:B------:R-:W-:-:S03]  /*3ba0*/  F2FP.F16.E4M3.UNPACK_B R5, R5 ;  /* 0x00000005ff05723e */ /* 0x000fc600020006ff */
[----:B------:R-:W-:Y:S01]  /*3bb0*/  IMAD.X R7, RZ, RZ, R7, P1 ;  /* 0x000000ffff077224 */ /* 0x000fe200008e0607 */
[----:B------:R-:W-:Y:S01]  /*3bc0*/  ISETP.GE.AND P1, PT, R30, 0x9, PT ;  /* 0x000000091e00780c */ /* 0x000fe20003f26270 */
[----:B------:R-:W-:Y:S02]  /*3bd0*/  HADD2.F32 R6, -RZ, R5.H0_H0 ;  /* 0x20000005ff067230 */ /* 0x000fe40000004100 */
[----:B------:R-:W-:Y:S01]  /*3be0*/  IMAD.WIDE.U32 R26, R29, UR6, R26 ;  /* 0x000000061d1a7c25 */ /* 0x000fe2000f8e001a */
[----:B------:R-:W-:-:S03]  /*3bf0*/  ISETP.LT.OR P5, PT, R25, 0x1, !P1 ;  /* 0x000000011900780c */ /* 0x000fc60004fa1670 */
[----:B------:R-:W-:Y:S01]  /*3c00*/  FMUL R5, R6, R15 ;  /* 0x0000000f06057220 */ /* 0x000fe20000400000 */
[----:B------:R-:W-:-:S03]  /*3c10*/  IMAD R6, R7, UR6, RZ ;  /* 0x0000000607067c24 */ /* 0x000fc6000f8e02ff */
[----:B------:R-:W-:Y:S01]  /*3c20*/  FFMA R5, R206, R14, R5 ;  /* 0x0000000ece057223 */ /* 0x000fe20000000005 */
[----:B------:R-:W-:Y:S01]  /*3c30*/  IMAD R29, R29, UR7, R6 ;  /* 0x000000071d1d7c24 */ /* 0x000fe2000f8e0206 */
[----:B------:R-:W-:-:S03]  /*3c40*/  IADD3 R6, P4, R26, UR10, RZ ;  /* 0x0000000a1a067c10 */ /* 0x000fc6000ff9e0ff */
[----:B------:R-:W-:Y:S02]  /*3c50*/  F2FP.SATFINITE.E4M3.F32.PACK_AB_MERGE_C R31, RZ, R5, RZ ;  /* 0x00000005ff1f723e */ /* 0x000fe400048070ff */
[----:B------:R-:W-:Y:S02]  /*3c60*/  IADD3.X R7, R27, UR11, R29, P4, !PT ;  /* 0x0000000b1b077c10 */ /* 0x000fe4000a7fe41d */
[----:B------:R-:W-:Y:S01]  /*3c70*/  PRMT R5, RZ, 0x7610, R5 ;  /* 0x00007610ff057816 */ /* 0x000fe20000000005 */
[----:B------:R1:W-:Y:S01]  /*3c80*/  @!P3 STG.E.U8 desc[UR16][R10.64+0x1], R31 ;  /* 0x0000011f0a00b986 */ /* 0x0003e2000c101110 */
[----:B------:R-:W-:Y:S05]  /*3c90*/  @P5 BRA `(.L_x_38) ;  /* 0x0000000000045947 */ /* 0x000fea0003800000 */
[----:B------:R3:W5:Y:S02]  /*3ca0*/  LDG.E.U8 R5, desc[UR16][R6.64] ;  /* 0x0000001006057981 */ /* 0x000764000c1e1100 */
.L_x_38:
[----:B------:R-:W-:Y:S05]  /*3cb0*/  BSYNC B1 ;  /* 0x0000000000017941 */ /* 0x000fea0003800000 */
.L_x_37:
[----:B-----5:R-:W-:Y:S01]  /*3cc0*/  LOP3.LUT R5, R5, 0xff, RZ, 0xc0, !PT ;  /* 0x000000ff05057812 */ /* 0x020fe200078ec0ff */
[----:B------:R-:W-:Y:S01]  /*3cd0*/  BSSY B1, `(.L_x_39) ;  /* 0x000000b000017945 */ /* 0x000fe20003800000 */
[----:B------:R-:W-:Y:S02]  /*3ce0*/  ISETP.LT.OR P3, PT, R25, 0x2, !P1 ;  /* 0x000000021900780c */ /* 0x000fe40004f61670 */
[----:B------:R-:W-:-:S05]  /*3cf0*/  F2FP.F16.E4M3.UNPACK_B R5, R5 ;  /* 0x00000005ff05723e */ /* 0x000fca00020006ff */
[----:B------:R-:W-:Y:S01]  /*3d00*/  HADD2.F32 R26, -RZ, R5.H0_H0 ;  /* 0x20000005ff1a7230 */ /* 0x000fe20000004100 */
[----:B------:R-:W-:-:S04]  /*3d10*/  PRMT R5, RZ, 0x7610, R5 ;  /* 0x00007610ff057816 */ /* 0x000fc80000000005 */
[----:B------:R-:W-:-:S04]  /*3d20*/  FMUL R26, R26, R15 ;  /* 0x0000000f1a1a7220 */ /* 0x000fc80000400000 */
[----:B------:R-:W-:-:S05]  /*3d30*/  FFMA R26, R205, R14, R26 ;  /* 0x0000000ecd1a7223 */ /* 0x000fca000000001a */
[----:B------:R-:W-:-:S05]  /*3d40*/  F2FP.SATFINITE.E4M3.F32.PACK_AB_MERGE_C R27, RZ, R26, RZ ;  /* 0x0000001aff1b723e */ /* 0x000fca00048070ff */
[----:B------:R4:W-:Y:S01]  /*3d50*/  @!P5 STG.E.U8 desc[UR16][R12.64], R27 ;  /* 0x0000001b0c00d986 */ /* 0x0009e2000c101110 */
[----:B------:R-:W-:Y:S05]  /*3d60*/  @P3 BRA `(.L_x_40) ;  /* 0x0000000000043947 */ /* 0x000fea0003800000 */
[----:B------:R0:W5:Y:S02]  /*3d70*/  LDG.E.U8 R5, desc[UR16][R6.64+0x1] ;  /* 0x0000011006057981 */ /* 0x000164000c1e1100 */
.L_x_40:
[----:B------:R-:W-:Y:S05]  /*3d80*/  BSYNC B1 ;  /* 0x0000000000017941 */ /* 0x000fea0003800000 */
.L_x_39:
[----:B-----5:R-:W-:Y:S01]  /*3d90*/  LOP3.LUT R5, R5, 0xff, RZ, 0xc0, !PT ;  /* 0x000000ff05057812 */ /* 0x020fe200078ec0ff */
[----:B------:R-:W-:Y:S01]  /*3da0*/  BSSY B1, `(.L_x_41) ;  /* 0x000000b000017945 */ /* 0x000fe20003800000 */
[----:B------:R-:W-:Y:S02]  /*3db0*/  ISETP.LT.OR P4, PT, R25, 0x9, !P0 ;  /* 0x000000091900780c */ /* 0x000fe40004781670 */
[----:B------:R-:W-:-:S05]  /*3dc0*/  F2FP.F16.E4M3.UNPACK_B R5, R5 ;  /* 0x00000005ff05723e */ /* 0x000fca00020006ff */
[----:B------:R-:W-:-:S05]  /*3dd0*/  HADD2.F32 R26, -RZ, R5.H0_H0 ;  /* 0x20000005ff1a7230 */ /* 0x000fca0000004100 */
[----:B------:R-:W-:-:S04]  /*3de0*/  FMUL R5, R26, R15 ;  /* 0x0000000f1a057220 */ /* 0x000fc80000400000 */
[----:B------:R-:W-:-:S05]  /*3df0*/  FFMA R5, R204, R14, R5 ;  /* 0x0000000ecc057223 */ /* 0x000fca0000000005 */
[----:B----4-:R-:W-:Y:S02]  /*3e00*/  F2FP.SATFINITE.E4M3.F32.PACK_AB_MERGE_C R27, RZ, R5, RZ ;  /* 0x00000005ff1b723e */ /* 0x010fe400048070ff */
[----:B------:R-:W-:-:S03]  /*3e10*/  PRMT R5, RZ, 0x7610, R5 ;  /* 0x00007610ff057816 */ /* 0x000fc60000000005 */
[----:B------:R4:W-:Y:S01]  /*3e20*/  @!P3 STG.E.U8 desc[UR16][R12.64+0x1], R27 ;  /* 0x0000011b0c00b986 */ /* 0x0009e2000c101110 */
[----:B------:R-:W-:Y:S05]  /*3e30*/  @P4 BRA `(.L_x_42) ;  /* 0x0000000000044947 */ /* 0x000fea0003800000 */
[----:B------:R0:W5:Y:S02]  /*3e40*/  LDG.E.U8 R5, desc[UR16][R8.64+0x8] ;  /* 0x0000081008057981 */ /* 0x000164000c1e1100 */
.L_x_42:
[----:B------:R-:W-:Y:S05]  /*3e50*/  BSYNC B1 ;  /* 0x0000000000017941 */ /* 0x000fea0003800000 */
.L_x_41:
        /* <DEDUP_REMOVED lines=8> */
[----:B----4-:R-:W-:-:S05]  /*3ee0*/  F2FP.SATFINITE.E4M3.F32.PACK_AB_MERGE_C R27, RZ, R26, RZ ;  /* 0x0000001aff1b723e */ /* 0x010fca00048070ff */
[----:B------:R4:W-:Y:S01]  /*3ef0*/  @!P4 STG.E.U8 desc[UR16][R10.64+0x8], R27 ;  /* 0x0000081b0a00c986 */ /* 0x0009e2000c101110 */
[----:B------:R-:W-:Y:S05]  /*3f00*/  @P3 BRA `(.L_x_44) ;  /* 0x0000000000043947 */ /* 0x000fea0003800000 */
[----:B------:R0:W5:Y:S02]  /*3f10*/  LDG.E.U8 R5, desc[UR16][R8.64+0x9] ;  /* 0x0000091008057981 */ /* 0x000164000c1e1100 */
.L_x_44:
[----:B------:R-:W-:Y:S05]  /*3f20*/  BSYNC B1 ;  /* 0x0000000000017941 */ /* 0x000fea0003800000 */
.L_x_43:
        /* <DEDUP_REMOVED lines=12> */
.L_x_46:
[----:B------:R-:W-:Y:S05]  /*3ff0*/  BSYNC B1 ;  /* 0x0000000000017941 */ /* 0x000fea0003800000 */
.L_x_45:
        /* <DEDUP_REMOVED lines=12> */
.L_x_48:
[----:B------:R-:W-:Y:S05]  /*40c0*/  BSYNC B1 ;  /* 0x0000000000017941 */ /* 0x000fea0003800000 */
.L_x_47:
        /* <DEDUP_REMOVED lines=12> */
.L_x_50:
[----:B------:R-:W-:Y:S05]  /*4190*/  BSYNC B1 ;  /* 0x0000000000017941 */ /* 0x000fea0003800000 */
.L_x_49:
        /* <DEDUP_REMOVED lines=12> */
.L_x_52:
[----:B------:R-:W-:Y:S05]  /*4260*/  BSYNC B1 ;  /* 0x0000000000017941 */ /* 0x000fea0003800000 */
.L_x_51:
        /* <DEDUP_REMOVED lines=12> */
.L_x_54:
[----:B------:R-:W-:Y:S05]  /*4330*/  BSYNC B1 ;  /* 0x0000000000017941 */ /* 0x000fea0003800000 */
.L_x_53:
        /* <DEDUP_REMOVED lines=12> */
.L_x_56:
[----:B------:R-:W-:Y:S05]  /*4400*/  BSYNC B1 ;  /* 0x0000000000017941 */ /* 0x000fea0003800000 */
.L_x_55:
        /* <DEDUP_REMOVED lines=12> */
.L_x_58:
[----:B------:R-:W-:Y:S05]  /*44d0*/  BSYNC B1 ;  /* 0x0000000000017941 */ /* 0x000fea0003800000 */
.L_x_57:
        /* <DEDUP_REMOVED lines=12> */
.L_x_60:
[----:B------:R-:W-:Y:S05]  /*45a0*/  BSYNC B1 ;  /* 0x0000000000017941 */ /* 0x000fea0003800000 */
.L_x_59:
        /* <DEDUP_REMOVED lines=12> */
.L_x_62:
[----:B------:R-:W-:Y:S05]  /*4670*/  BSYNC B1 ;  /* 0x0000000000017941 */ /* 0x000fea0003800000 */
.L_x_61:
        /* <DEDUP_REMOVED lines=12> */
.L_x_64:
[----:B------:R-:W-:Y:S05]  /*4740*/  BSYNC B1 ;  /* 0x0000000000017941 */ /* 0x000fea0003800000 */
.L_x_63:
        /* <DEDUP_REMOVED lines=12> */
.L_x_66:
[----:B------:R-:W-:Y:S05]  /*4810*/  BSYNC B1 ;  /* 0x0000000000017941 */ /* 0x000fea0003800000 */
.L_x_65:
        /* <DEDUP_REMOVED lines=12> */
.L_x_68:
[----:B------:R-:W-:Y:S05]  /*48e0*/  BSYNC B1 ;  /* 0x0000000000017941 */ /* 0x000fea0003800000 */
.L_x_67:
        /* <DEDUP_REMOVED lines=12> */
.L_x_70:
[----:B------:R-:W-:Y:S05]  /*49b0*/  BSYNC B1 ;  /* 0x0000000000017941 */ /* 0x000fea0003800000 */
.L_x_69:
        /* <DEDUP_REMOVED lines=12> */
.L_x_72:
[----:B------:R-:W-:Y:S05]  /*4a80*/  BSYNC B1 ;  /* 0x0000000000017941 */ /* 0x000fea0003800000 */
.L_x_71:
        /* <DEDUP_REMOVED lines=12> */
.L_x_74:
[----:B------:R-:W-:Y:S05]  /*4b50*/  BSYNC B1 ;  /* 0x0000000000017941 */ /* 0x000fea0003800000 */
.L_x_73:
        /* <DEDUP_REMOVED lines=12> */
.L_x_76:
[----:B------:R-:W-:Y:S05]  /*4c20*/  BSYNC B1 ;  /* 0x0000000000017941 */ /* 0x000fea0003800000 */
.L_x_75:
        /* <DEDUP_REMOVED lines=12> */
.L_x_78:
[----:B------:R-:W-:Y:S05]  /*4cf0*/  BSYNC B1 ;  /* 0x0000000000017941 */ /* 0x000fea0003800000 */
.L_x_77:
        /* <DEDUP_REMOVED lines=12> */
.L_x_80:
[----:B------:R-:W-:Y:S05]  /*4dc0*/  BSYNC B1 ;  /* 0x0000000000017941 */ /* 0x000fea0003800000 */
.L_x_79:
        /* <DEDUP_REMOVED lines=12> */
.L_x_82:
[----:B------:R-:W-:Y:S05]  /*4e90*/  BSYNC B1 ;  /* 0x0000000000017941 */ /* 0x000fea0003800000 */
.L_x_81:
        /* <DEDUP_REMOVED lines=12> */
.L_x_84:
[----:B------:R-:W-:Y:S05]  /*4f60*/  BSYNC B1 ;  /* 0x0000000000017941 */ /* 0x000fea0003800000 */
.L_x_83:
        /* <DEDUP_REMOVED lines=12> */
.L_x_86:
[----:B------:R-:W-:Y:S05]  /*5030*/  BSYNC B1 ;  /* 0x0000000000017941 */ /* 0x000fea0003800000 */
.L_x_85:
        /* <DEDUP_REMOVED lines=12> */
.L_x_88:
[----:B------:R-:W-:Y:S05]  /*5100*/  BSYNC B1 ;  /* 0x0000000000017941 */ /* 0x000fea0003800000 */
.L_x_87:
        /* <DEDUP_REMOVED lines=12> */
.L_x_90:
[----:B------:R-:W-:Y:S05]  /*51d0*/  BSYNC B1 ;  /* 0x0000000000017941 */ /* 0x000fea0003800000 */
.L_x_89:
        /* <DEDUP_REMOVED lines=12> */
.L_x_92:
[----:B------:R-:W-:Y:S05]  /*52a0*/  BSYNC B1 ;  /* 0x0000000000017941 */ /* 0x000fea0003800000 */
.L_x_91:
        /* <DEDUP_REMOVED lines=12> */
.L_x_94:
[----:B------:R-:W-:Y:S05]  /*5370*/  BSYNC B1 ;  /* 0x0000000000017941 */ /* 0x000fea0003800000 */
.L_x_93:
        /* <DEDUP_REMOVED lines=12> */
.L_x_96:
[----:B------:R-:W-:Y:S05]  /*5440*/  BSYNC B1 ;  /* 0x0000000000017941 */ /* 0x000fea0003800000 */
.L_x_95:
        /* <DEDUP_REMOVED lines=12> */
.L_x_98:
[----:B------:R-:W-:Y:S05]  /*5510*/  BSYNC B1 ;  /* 0x0000000000017941 */ /* 0x000fea0003800000 */
.L_x_97:
        /* <DEDUP_REMOVED lines=12> */
.L_x_100:
[----:B------:R-:W-:Y:S05]  /*55e0*/  BSYNC B1 ;  /* 0x0000000000017941 */ /* 0x000fea0003800000 */
.L_x_99:
        /* <DEDUP_REMOVED lines=12> */
.L_x_102:
[----:B------:R-:W-:Y:S05]  /*56b0*/  BSYNC B1 ;  /* 0x0000000000017941 */ /* 0x000fea0003800000 */
.L_x_101:
        /* <DEDUP_REMOVED lines=12> */
.L_x_104:
[----:B------:R-:W-:Y:S05]  /*5780*/  BSYNC B1 ;  /* 0x0000000000017941 */ /* 0x000fea0003800000 */
.L_x_103:
        /* <DEDUP_REMOVED lines=12> */
.L_x_106:
[----:B------:R-:W-:Y:S05]  /*5850*/  BSYNC B1 ;  /* 0x0000000000017941 */ /* 0x000fea0003800000 */
.L_x_105:
        /* <DEDUP_REMOVED lines=12> */
.L_x_108:
[----:B------:R-:W-:Y:S05]  /*5920*/  BSYNC B1 ;  /* 0x0000000000017941 */ /* 0x000fea0003800000 */
.L_x_107:
        /* <DEDUP_REMOVED lines=12> */
.L_x_110:
[----:B------:R-:W-:Y:S05]  /*59f0*/  BSYNC B1 ;  /* 0x0000000000017941 */ /* 0x000fea0003800000 */
.L_x_109:
        /* <DEDUP_REMOVED lines=12> */
.L_x_112:
[----:B------:R-:W-:Y:S05]  /*5ac0*/  BSYNC B1 ;  /* 0x0000000000017941 */ /* 0x000fea0003800000 */
.L_x_111:
        /* <DEDUP_REMOVED lines=12> */
.L_x_114:
[----:B------:R-:W-:Y:S05]  /*5b90*/  BSYNC B1 ;  /* 0x0000000000017941 */ /* 0x000fea0003800000 */
.L_x_113:
        /* <DEDUP_REMOVED lines=12> */
.L_x_116:
[----:B------:R-:W-:Y:S05]  /*5c60*/  BSYNC B1 ;  /* 0x0000000000017941 */ /* 0x000fea0003800000 */
.L_x_115:
        /* <DEDUP_REMOVED lines=12> */
.L_x_118:
[----:B------:R-:W-:Y:S05]  /*5d30*/  BSYNC B1 ;  /* 0x0000000000017941 */ /* 0x000fea0003800000 */
.L_x_117:
        /* <DEDUP_REMOVED lines=12> */
.L_x_120:
[----:B------:R-:W-:Y:S05]  /*5e00*/  BSYNC B1 ;  /* 0x0000000000017941 */ /* 0x000fea0003800000 */
.L_x_119:
        /* <DEDUP_REMOVED lines=12> */
.L_x_122:
[----:B------:R-:W-:Y:S05]  /*5ed0*/  BSYNC B1 ;  /* 0x0000000000017941 */ /* 0x000fea0003800000 */
.L_x_121:
        /* <DEDUP_REMOVED lines=12> */
.L_x_124:
[----:B------:R-:W-:Y:S05]  /*5fa0*/  BSYNC B1 ;  /* 0x0000000000017941 */ /* 0x000fea0003800000 */
.L_x_123:
        /* <DEDUP_REMOVED lines=12> */
.L_x_126:
[----:B------:R-:W-:Y:S05]  /*6070*/  BSYNC B1 ;  /* 0x0000000000017941 */ /* 0x000fea0003800000 */
.L_x_125:
        /* <DEDUP_REMOVED lines=12> */
.L_x_128:
[----:B------:R-:W-:Y:S05]  /*6140*/  BSYNC B1 ;  /* 0x0000000000017941 */ /* 0x000fea0003800000 */
.L_x_127:
        /* <DEDUP_REMOVED lines=12> */
.L_x_130:
[----:B------:R-:W-:Y:S05]  /*6210*/  BSYNC B1 ;  /* 0x0000000000017941 */ /* 0x000fea0003800000 */
.L_x_129:
        /* <DEDUP_REMOVED lines=12> */
.L_x_132:
[----:B------:R-:W-:Y:S05]  /*62e0*/  BSYNC B1 ;  /* 0x0000000000017941 */ /* 0x000fea0003800000 */
.L_x_131:
        /* <DEDUP_REMOVED lines=12> */
.L_x_134:
[----:B------:R-:W-:Y:S05]  /*63b0*/  BSYNC B1 ;  /* 0x0000000000017941 */ /* 0x000fea0003800000 */
.L_x_133:
        /* <DEDUP_REMOVED lines=12> */
.L_x_136:
[----:B------:R-:W-:Y:S05]  /*6480*/  BSYNC B1 ;  /* 0x0000000000017941 */ /* 0x000fea0003800000 */
.L_x_135:
        /* <DEDUP_REMOVED lines=12> */
.L_x_138:
[----:B------:R-:W-:Y:S05]  /*6550*/  BSYNC B1 ;  /* 0x0000000000017941 */ /* 0x000fea0003800000 */
.L_x_137:
        /* <DEDUP_REMOVED lines=12> */
.L_x_140:
[----:B------:R-:W-:Y:S05]  /*6620*/  BSYNC B1 ;  /* 0x0000000000017941 */ /* 0x000fea0003800000 */
.L_x_139:
        /* <DEDUP_REMOVED lines=12> */
.L_x_142:
[----:B------:R-:W-:Y:S05]  /*66f0*/  BSYNC B1 ;  /* 0x0000000000017941 */ /* 0x000fea0003800000 */
.L_x_141:
        /* <DEDUP_REMOVED lines=12> */
.L_x_144:
[----:B------:R-:W-:Y:S05]  /*67c0*/  BSYNC B1 ;  /* 0x0000000000017941 */ /* 0x000fea0003800000 */
.L_x_143:
        /* <DEDUP_REMOVED lines=12> */
.L_x_146:
[----:B------:R-:W-:Y:S05]  /*6890*/  BSYNC B1 ;  /* 0x0000000000017941 */ /* 0x000fea0003800000 */
.L_x_145:
        /* <DEDUP_REMOVED lines=12> */
.L_x_148:
[----:B------:R-:W-:Y:S05]  /*6960*/  BSYNC B1 ;  /* 0x0000000000017941 */ /* 0x000fea0003800000 */
.L_x_147:
        /* <DEDUP_REMOVED lines=12> */
.L_x_150:
[----:B------:R-:W-:Y:S05]  /*6a30*/  BSYNC B1 ;  /* 0x0000000000017941 */ /* 0x000fea0003800000 */
.L_x_149:
        /* <DEDUP_REMOVED lines=12> */
.L_x_152:
[----:B------:R-:W-:Y:S05]  /*6b00*/  BSYNC B1 ;  /* 0x0000000000017941 */ /* 0x000fea0003800000 */
.L_x_151:
        /* <DEDUP_REMOVED lines=12> */
.L_x_154:
[----:B------:R-:W-:Y:S05]  /*6bd0*/  BSYNC B1 ;  /* 0x0000000000017941 */ /* 0x000fea0003800000 */
.L_x_153:
        /* <DEDUP_REMOVED lines=12> */
.L_x_156:
[----:B------:R-:W-:Y:S05]  /*6ca0*/  BSYNC B1 ;  /* 0x0000000000017941 */ /* 0x000fea0003800000 */
.L_x_155:
        /* <DEDUP_REMOVED lines=12> */
.L_x_158:
[----:B------:R-:W-:Y:S05]  /*6d70*/  BSYNC B1 ;  /* 0x0000000000017941 */ /* 0x000fea0003800000 */
.L_x_157:
        /* <DEDUP_REMOVED lines=12> */
.L_x_160:
[----:B------:R-:W-:Y:S05]  /*6e40*/  BSYNC B1 ;  /* 0x0000000000017941 */ /* 0x000fea0003800000 */
.L_x_159:
        /* <DEDUP_REMOVED lines=12> */
.L_x_162:
[----:B------:R-:W-:Y:S05]  /*6f10*/  BSYNC B1 ;  /* 0x0000000000017941 */ /* 0x000fea0003800000 */
.L_x_161:
        /* <DEDUP_REMOVED lines=12> */
.L_x_164:
[----:B------:R-:W-:Y:S05]  /*6fe0*/  BSYNC B1 ;  /* 0x0000000000017941 */ /* 0x000fea0003800000 */
.L_x_163:
        /* <DEDUP_REMOVED lines=12> */
.L_x_166:
[----:B------:R-:W-:Y:S05]  /*70b0*/  BSYNC B1 ;  /* 0x0000000000017941 */ /* 0x000fea0003800000 */
.L_x_165:
        /* <DEDUP_REMOVED lines=12> */
.L_x_168:
[----:B------:R-:W-:Y:S05]  /*7180*/  BSYNC B1 ;  /* 0x0000000000017941 */ /* 0x000fea0003800000 */
.L_x_167:
        /* <DEDUP_REMOVED lines=12> */
.L_x_170:
[----:B------:R-:W-:Y:S05]  /*7250*/  BSYNC B1 ;  /* 0x0000000000017941 */ /* 0x000fea0003800000 */
.L_x_169:
        /* <DEDUP_REMOVED lines=12> */
.L_x_172:
[----:B------:R-:W-:Y:S05]  /*7320*/  BSYNC B1 ;  /* 0x0000000000017941 */ /* 0x000fea0003800000 */
.L_x_171:
        /* <DEDUP_REMOVED lines=12> */
.L_x_174:
[----:B------:R-:W-:Y:S05]  /*73f0*/  BSYNC B1 ;  /* 0x0000000000017941 */ /* 0x000fea0003800000 */
.L_x_173:
        /* <DEDUP_REMOVED lines=12> */
.L_x_176:
[----:B------:R-:W-:Y:S05]  /*74c0*/  BSYNC B1 ;  /* 0x0000000000017941 */ /* 0x000fea0003800000 */
.L_x_175:
        /* <DEDUP_REMOVED lines=12> */
.L_x_178:
[----:B------:R-:W-:Y:S05]  /*7590*/  BSYNC B1 ;  /* 0x0000000000017941 */ /* 0x000fea0003800000 */
.L_x_177:
        /* <DEDUP_REMOVED lines=12> */
.L_x_180:
[----:B------:R-:W-:Y:S05]  /*7660*/  BSYNC B1 ;  /* 0x0000000000017941 */ /* 0x000fea0003800000 */
.L_x_179:
        /* <DEDUP_REMOVED lines=12> */
.L_x_182:
[----:B------:R-:W-:Y:S05]  /*7730*/  BSYNC B1 ;  /* 0x0000000000017941 */ /* 0x000fea0003800000 */
.L_x_181:
        /* <DEDUP_REMOVED lines=12> */
.L_x_184:
[----:B------:R-:W-:Y:S05]  /*7800*/  BSYNC B1 ;  /* 0x0000000000017941 */ /* 0x000fea0003800000 */
.L_x_183:
        /* <DEDUP_REMOVED lines=12> */
.L_x_186:
[----:B------:R-:W-:Y:S05]  /*78d0*/  BSYNC B1 ;  /* 0x0000000000017941 */ /* 0x000fea0003800000 */
.L_x_185:
        /* <DEDUP_REMOVED lines=12> */
.L_x_188:
[----:B------:R-:W-:Y:S05]  /*79a0*/  BSYNC B1 ;  /* 0x0000000000017941 */ /* 0x000fea0003800000 */
.L_x_187:
        /* <DEDUP_REMOVED lines=12> */
.L_x_190:
[----:B------:R-:W-:Y:S05]  /*7a70*/  BSYNC B1 ;  /* 0x0000000000017941 */ /* 0x000fea0003800000 */
.L_x_189:
        /* <DEDUP_REMOVED lines=12> */
.L_x_192:
[----:B------:R-:W-:Y:S05]  /*7b40*/  BSYNC B1 ;  /* 0x0000000000017941 */ /* 0x000fea0003800000 */
.L_x_191:
        /* <DEDUP_REMOVED lines=12> */
.L_x_194:
[----:B------:R-:W-:Y:S05]  /*7c10*/  BSYNC B1 ;  /* 0x0000000000017941 */ /* 0x000fea0003800000 */
.L_x_193:
        /* <DEDUP_REMOVED lines=12> */
.L_x_196:
[----:B------:R-:W-:Y:S05]  /*7ce0*/  BSYNC B1 ;  /* 0x0000000000017941 */ /* 0x000fea0003800000 */
.L_x_195:
        /* <DEDUP_REMOVED lines=12> */
.L_x_198:
[----:B------:R-:W-:Y:S05]  /*7db0*/  BSYNC B1 ;  /* 0x0000000000017941 */ /* 0x000fea0003800000 */
.L_x_197:
        /* <DEDUP_REMOVED lines=12> */
.L_x_200:
[----:B------:R-:W-:Y:S05]  /*7e80*/  BSYNC B1 ;  /* 0x0000000000017941 */ /* 0x000fea0003800000 */
.L_x_199:
        /* <DEDUP_REMOVED lines=12> */
.L_x_202:
[----:B------:R-:W-:Y:S05]  /*7f50*/  BSYNC B1 ;  /* 0x0000000000017941 */ /* 0x000fea0003800000 */
.L_x_201:
        /* <DEDUP_REMOVED lines=12> */
.L_x_204:
[----:B------:R-:W-:Y:S05]  /*8020*/  BSYNC B1 ;  /* 0x0000000000017941 */ /* 0x000fea0003800000 */
.L_x_203:
        /* <DEDUP_REMOVED lines=12> */
.L_x_206:
[----:B------:R-:W-:Y:S05]  /*80f0*/  BSYNC B1 ;  /* 0x0000000000017941 */ /* 0x000fea0003800000 */
.L_x_205:
        /* <DEDUP_REMOVED lines=12> */
.L_x_208:
[----:B------:R-:W-:Y:S05]  /*81c0*/  BSYNC B1 ;  /* 0x0000000000017941 */ /* 0x000fea0003800000 */
.L_x_207:
        /* <DEDUP_REMOVED lines=12> */
.L_x_210:
[----:B------:R-:W-:Y:S05]  /*8290*/  BSYNC B1 ;  /* 0x0000000000017941 */ /* 0x000fea0003800000 */
.L_x_209:
        /* <DEDUP_REMOVED lines=12> */
.L_x_212:
[----:B------:R-:W-:Y:S05]  /*8360*/  BSYNC B1 ;  /* 0x0000000000017941 */ /* 0x000fea0003800000 */
.L_x_211:
[----:B-----5:R-:W-:Y:S01]  /*8370*/  LOP3.LUT R5, R5, 0xff, RZ, 0xc0, !PT ;  /* 0x000000ff05057812 */ /* 0x020fe200078ec0ff */
[----:B------:R-:W-:Y:S01]  /*8380*/  BSSY B1, `(.L_x_213) ;  /* 0x000000b000017945 */ /* 0x000fe20003800000 */
[----:B------:R-:W-:Y:S02]  /*8390*/  ISETP.LT.OR P4, PT, R25, 0xb1, !P1 ;  /* 0x000000b11900780c */ /* 0x000fe40004f81670 */
[----:B------:R-:W-:-:S05]  /*83a0*/  F2FP.F16.E4M3.UNPACK_B R5, R5 ;  /* 0x00000005ff05723e */ /* 0x000fca00020006ff */
[----:B------:R-:W-:-:S05]  /*83b0*/  HADD2.F32 R26, -RZ, R5.H0_H0 ;  /* 0x20000005ff1a7230 */ /* 0x000fca0000004100 */
[----:B------:R-:W-:-:S04]  /*83c0*/  FMUL R5, R26, R15 ;  /* 0x0000000f1a057220 */ /* 0x000fc80000400000 */
[----:B------:R-:W-:-:S05]  /*83d0*/  FFMA R5, R22, R14, R5 ;  /* 0x0000000e16057223 */ /* 0x000fca0000000005 */
[----:B0-----:R-:W-:Y:S02]  /*83e0*/  F2FP.SATFINITE.E4M3.F32.PACK_AB_MERGE_C R23, RZ, R5, RZ ;  /* 0x00000005ff17723e */ /* 0x001fe400048070ff */
[----:B------:R-:W-:-:S03]  /*83f0*/  PRMT R5, RZ, 0x7610, R5 ;  /* 0x00007610ff057816 */ /* 0x000fc60000000005 */
[----:B------:R0:W-:Y:S01]  /*8400*/  @!P3 STG.E.U8 desc[UR16][R10.64+0xb1], R23 ;  /* 0x0000b1170a00b986 */ /* 0x0001e2000c101110 */
[----:B------:R-:W-:Y:S05]  /*8410*/  @P4 BRA `(.L_x_214) ;  /* 0x0000000000044947 */ /* 0x000fea0003800000 */
[----:B------:R0:W5:Y:S02]  /*8420*/  LDG.E.U8 R5, desc[UR16][R6.64+0xb0] ;  /* 0x0000b01006057981 */ /* 0x000164000c1e1100 */
.L_x_214:
[----:B------:R-:W-:Y:S05]  /*8430*/  BSYNC B1 ;  /* 0x0000000000017941 */ /* 0x000fea0003800000 */
.L_x_213:
        /* <DEDUP_REMOVED lines=12> */
.L_x_216:
[----:B------:R-:W-:Y:S05]  /*8500*/  BSYNC B1 ;  /* 0x0000000000017941 */ /* 0x000fea0003800000 */
.L_x_215:
        /* <DEDUP_REMOVED lines=12> */
.L_x_218:
[----:B------:R-:W-:Y:S05]  /*85d0*/  BSYNC B1 ;  /* 0x0000000000017941 */ /* 0x000fea0003800000 */
.L_x_217:
        /* <DEDUP_REMOVED lines=12> */
.L_x_220:
[----:B------:R-:W-:Y:S05]  /*86a0*/  BSYNC B1 ;  /* 0x0000000000017941 */ /* 0x000fea0003800000 */
.L_x_219:
[----:B-----5:R-:W-:Y:S01]  /*86b0*/  LOP3.LUT R5, R5, 0xff, RZ, 0xc0, !PT ;  /* 0x000000ff05057812 */ /* 0x020fe200078ec0ff */
[----:B------:R-:W-:Y:S01]  /*86c0*/  BSSY B1, `(.L_x_221) ;  /* 0x000000b000017945 */ /* 0x000fe20003800000 */
[----:B------:R-:W-:Y:S02]  /*86d0*/  ISETP.LT.OR P3, PT, R25, 0xb9, !P1 ;  /* 0x000000b91900780c */ /* 0x000fe40004f61670 */
[----:B------:R-:W-:-:S05]  /*86e0*/  F2FP.F16.E4M3.UNPACK_B R5, R5 ;  /* 0x00000005ff05723e */ /* 0x000fca00020006ff */
[----:B0-2---:R-:W-:-:S05]  /*86f0*/  HADD2.F32 R8, -RZ, R5.H0_H0 ;  /* 0x20000005ff087230 */ /* 0x005fca0000004100 */
[----:B------:R-:W-:-:S04]  /*8700*/  FMUL R5, R8, R15 ;  /* 0x0000000f08057220 */ /* 0x000fc80000400000 */
[----:B------:R-:W-:-:S05]  /*8710*/  FFMA R5, R18, R14, R5 ;  /* 0x0000000e12057223 */ /* 0x000fca0000000005 */
[----:B------:R-:W-:Y:S02]  /*8720*/  F2FP.SATFINITE.E4M3.F32.PACK_AB_MERGE_C R9, RZ, R5, RZ ;  /* 0x00000005ff09723e */ /* 0x000fe400048070ff */
[----:B------:R-:W-:-:S03]  /*8730*/  PRMT R5, RZ, 0x7610, R5 ;  /* 0x00007610ff057816 */ /* 0x000fc60000000005 */
[----:B------:R0:W-:Y:S01]  /*8740*/  @!P0 STG.E.U8 desc[UR16][R10.64+0xb9], R9 ;  /* 0x0000b9090a008986 */ /* 0x0001e2000c101110 */
[----:B------:R-:W-:Y:S05]  /*8750*/  @P3 BRA `(.L_x_222) ;  /* 0x0000000000043947 */ /* 0x000fea0003800000 */
[----:B------:R2:W5:Y:S02]  /*8760*/  LDG.E.U8 R5, desc[UR16][R6.64+0xb8] ;  /* 0x0000b81006057981 */ /* 0x000564000c1e1100 */
.L_x_222:
[----:B------:R-:W-:Y:S05]  /*8770*/  BSYNC B1 ;  /* 0x0000000000017941 */ /* 0x000fea0003800000 */
.L_x_221:
        /* <DEDUP_REMOVED lines=8> */
[----:B0-----:R-:W-:-:S05]  /*8800*/  F2FP.SATFINITE.E4M3.F32.PACK_AB_MERGE_C R9, RZ, R8, RZ ;  /* 0x00000008ff09723e */ /* 0x001fca00048070ff */
[----:B------:R0:W-:Y:S01]  /*8810*/  @!P3 STG.E.U8 desc[UR16][R12.64+0xb8], R9 ;  /* 0x0000b8090c00b986 */ /* 0x0001e2000c101110 */
[----:B------:R-:W-:Y:S05]  /*8820*/  @P1 BRA `(.L_x_224) ;  /* 0x0000000000041947 */ /* 0x000fea0003800000 */
[----:B------:R0:W5:Y:S02]  /*8830*/  LDG.E.U8 R5, desc[UR16][R6.64+0xb9] ;  /* 0x0000b91006057981 */ /* 0x000164000c1e1100 */
.L_x_224:
[----:B------:R-:W-:Y:S05]  /*8840*/  BSYNC B1 ;  /* 0x0000000000017941 */ /* 0x000fea0003800000 */
.L_x_223:
[----:B------:R-:W-:Y:S05]  /*8850*/  @P1 BRA `(.L_x_225) ;  /* 0x0000001800281947 */ /* 0x000fea0003800000 */
[----:B-----5:R-:W-:-:S04]  /*8860*/  LOP3.LUT R5, R5, 0xff, RZ, 0xc0, !PT ;  /* 0x000000ff05057812 */ /* 0x020fc800078ec0ff */
[----:B------:R-:W-:-:S05]  /*8870*/  F2FP.F16.E4M3.UNPACK_B R5, R5 ;  /* 0x00000005ff05723e */ /* 0x000fca00020006ff */
[----:B0-23--:R-:W-:-:S05]  /*8880*/  HADD2.F32 R6, -RZ, R5.H0_H0 ;  /* 0x20000005ff067230 */ /* 0x00dfca0000004100 */
[----:B------:R-:W-:-:S04]  /*8890*/  FMUL R5, R6, R15 ;  /* 0x0000000f06057220 */ /* 0x000fc80000400000 */
[----:B------:R-:W-:-:S05]  /*88a0*/  FFMA R5, R16, R14, R5 ;  /* 0x0000000e10057223 */ /* 0x000fca0000000005 */
[----:B------:R-:W-:-:S05]  /*88b0*/  F2FP.SATFINITE.E4M3.F32.PACK_AB_MERGE_C R5, RZ, R5, RZ ;  /* 0x00000005ff05723e */ /* 0x000fca00048070ff */
[----:B------:R0:W-:Y:S01]  /*88c0*/  STG.E.U8 desc[UR16][R12.64+0xb9], R5 ;  /* 0x0000b9050c007986 */ /* 0x0001e2000c101110 */
[----:B------:R-:W-:Y:S05]  /*88d0*/  BRA `(.L_x_225) ;  /* 0x0000001800087947 */ /* 0x000fea0003800000 */
.L_x_32:
[----:B------:R-:W-:Y:S01]  /*88e0*/  ISETP.GE.AND P1, PT, R30, 0x1, PT ;  /* 0x000000011e00780c */ /* 0x000fe20003f26270 */
[-C--:B--2---:R-:W-:Y:S01]  /*88f0*/  FMUL R207, R207, R14.reuse ;  /* 0x0000000ecfcf7220 */ /* 0x084fe20000400000 */
[-C--:B------:R-:W-:Y:S01]  /*8900*/  FMUL R206, R206, R14.reuse ;  /* 0x0000000ecece7220 */ /* 0x080fe20000400000 */
[----:B------:R-:W-:Y:S01]  /*8910*/  ISETP.GE.AND P0, PT, R30, 0x9, PT ;  /* 0x000000091e00780c */ /* 0x000fe20003f06270 */
[-C--:B------:R-:W-:Y:S01]  /*8920*/  FMUL R205, R205, R14.reuse ;  /* 0x0000000ecdcd7220 */ /* 0x080fe20000400000 */
[C---:B------:R-:W-:Y:S01]  /*8930*/  ISETP.LT.OR P4, PT, R25.reuse, 0x1, !P1 ;  /* 0x000000011900780c */ /* 0x040fe20004f81670 */
[-C--:B------:R-:W-:Y:S01]  /*8940*/  FMUL R204, R204, R14.reuse ;  /* 0x0000000ecccc7220 */ /* 0x080fe20000400000 */
[----:B------:R-:W-:Y:S01]  /*8950*/  ISETP.LT.OR P5, PT, R25, 0x2, !P1 ;  /* 0x000000021900780c */ /* 0x000fe20004fa1670 */
[-C--:B------:R-:W-:Y:S01]  /*8960*/  FMUL R203, R203, R14.reuse ;  /* 0x0000000ecbcb7220 */ /* 0x080fe20000400000 */
[----:B------:R-:W-:Y:S01]  /*8970*/  F2FP.SATFINITE.E4M3.F32.PACK_AB_MERGE_C R207, RZ, R207, RZ ;  /* 0x000000cfffcf723e */ /* 0x000fe200048070ff */
[----:B------:R-:W-:Y:S01]  /*8980*/  FMUL R202, R202, R14 ;  /* 0x0000000ecaca7220 */ /* 0x000fe20000400000 */
[----:B------:R-:W-:Y:S01]  /*8990*/  F2FP.SATFINITE.E4M3.F32.PACK_AB_MERGE_C R5, RZ, R206, RZ ;  /* 0x000000ceff05723e */ /* 0x000fe200048070ff */
[-C--:B------:R-:W-:Y:S01]  /*89a0*/  FMUL R201, R201, R14.reuse ;  /* 0x0000000ec9c97220 */ /* 0x080fe20000400000 */
[C---:B------:R-:W-:Y:S01]  /*89b0*/  ISETP.LT.OR P3, PT, R25.reuse, 0x1, !P0 ;  /* 0x000000011900780c */ /* 0x040fe20004761670 */
[-C--:B------:R-:W-:Y:S01]  /*89c0*/  FMUL R200, R200, R14.reuse ;  /* 0x0000000ec8c87220 */ /* 0x080fe20000400000 */
[----:B------:R-:W-:Y:S01]  /*89d0*/  ISETP.LT.OR P6, PT, R25, 0xa, !P1 ;  /* 0x0000000a1900780c */ /* 0x000fe20004fc1670 */
[-C--:B------:R-:W-:Y:S01]  /*89e0*/  FMUL R199, R199, R14.reuse ;  /* 0x0000000ec7c77220 */ /* 0x080fe20000400000 */
[----:B------:R-:W-:Y:S01]  /*89f0*/  F2FP.SATFINITE.E4M3.F32.PACK_AB_MERGE_C R205, RZ, R205, RZ ;  /* 0x000000cdffcd723e */ /* 0x000fe200048070ff */
[----:B------:R-:W-:Y:S01]  /*8a00*/  @!P4 STG.E.U8 desc[UR16][R10.64], R207 ;  /* 0x000000cf0a00c986 */ /* 0x000fe2000c101110 */
[C---:B------:R-:W-:Y:S01]  /*8a10*/  ISETP.LT.OR P4, PT, R25.reuse, 0x2, !P0 ;  /* 0x000000021900780c */ /* 0x040fe20004781670 */
[----:B------:R-:W-:Y:S01]  /*8a20*/  FMUL R198, R198, R14 ;  /* 0x0000000ec6c67220 */ /* 0x000fe20000400000 */
[----:B------:R-:W-:Y:S01]  /*8a30*/  F2FP.SATFINITE.E4M3.F32.PACK_AB_MERGE_C R7, RZ, R204, RZ ;  /* 0x000000ccff07723e */ /* 0x000fe200048070ff */
[----:B------:R0:W-:Y:S01]  /*8a40*/  @!P5 STG.E.U8 desc[UR16][R10.64+0x1], R5 ;  /* 0x000001050a00d986 */ /* 0x0001e2000c101110 */
[----:B------:R-:W-:Y:S01]  /*8a50*/  ISETP.LT.OR P5, PT, R25, 0x9, !P1 ;  /* 0x000000091900780c */ /* 0x000fe20004fa1670 */
[-C--:B------:R-:W-:Y:S01]  /*8a60*/  FMUL R197, R197, R14.reuse ;  /* 0x0000000ec5c57220 */ /* 0x080fe20000400000 */
[----:B------:R-:W-:Y:S01]  /*8a70*/  F2FP.SATFINITE.E4M3.F32.PACK_AB_MERGE_C R203, RZ, R203, RZ ;  /* 0x000000cbffcb723e */ /* 0x000fe200048070ff */
[----:B------:R-:W-:Y:S01]  /*8a80*/  @!P3 STG.E.U8 desc[UR16][R12.64], R205 ;  /* 0x000000cd0c00b986 */ /* 0x000fe2000c101110 */
[----:B------:R-:W-:Y:S01]  /*8a90*/  ISETP.LT.OR P3, PT, R25, 0x9, !P0 ;  /* 0x000000091900780c */ /* 0x000fe20004761670 */
[-C--:B------:R-:W-:Y:S01]  /*8aa0*/  FMUL R196, R196, R14.reuse ;  /* 0x0000000ec4c47220 */ /* 0x080fe20000400000 */
[----:B------:R-:W-:Y:S01]  /*8ab0*/  F2FP.SATFINITE.E4M3.F32.PACK_AB_MERGE_C R201, RZ, R201, RZ ;  /* 0x000000c9ffc9723e */ /* 0x000fe200048070ff */
[-C--:B------:R-:W-:Y:S01]  /*8ac0*/  FMUL R195, R195, R14.reuse ;  /* 0x0000000ec3c37220 */ /* 0x080fe20000400000 */
[----:B------:R-:W-:Y:S01]  /*8ad0*/  F2FP.SATFINITE.E4M3.F32.PACK_AB_MERGE_C R199, RZ, R199, RZ ;  /* 0x000000c7ffc7723e */ /* 0x000fe200048070ff */
[----:B------:R1:W-:Y:S01]  /*8ae0*/  @!P4 STG.E.U8 desc[UR16][R12.64+0x1], R7 ;  /* 0x000001070c00c986 */ /* 0x0003e2000c101110 */
[C---:B------:R-:W-:Y:S01]  /*8af0*/  ISETP.LT.OR P4, PT, R25.reuse, 0xa, !P0 ;  /* 0x0000000a1900780c */ /* 0x040fe20004781670 */
[----:B------:R-:W-:Y:S01]  /*8b00*/  FMUL R194, R194, R14 ;  /* 0x0000000ec2c27220 */ /* 0x000fe20000400000 */
[----:B0-----:R-:W-:Y:S01]  /*8b10*/  F2FP.SATFINITE.E4M3.F32.PACK_AB_MERGE_C R5, RZ, R202, RZ ;  /* 0x000000caff05723e */ /* 0x001fe200048070ff */
[----:B------:R-:W-:Y:S01]  /*8b20*/  @!P5 STG.E.U8 desc[UR16][R10.64+0x8], R203 ;  /* 0x000008cb0a00d986 */ /* 0x000fe2000c101110 */
[----:B------:R-:W-:Y:S01]  /*8b30*/  ISETP.LT.OR P5, PT, R25, 0x11, !P1 ;  /* 0x000000111900780c */ /* 0x000fe20004fa1670 */
[-C--:B------:R-:W-:Y:S01]  /*8b40*/  FMUL R193, R193, R14.reuse ;  /* 0x0000000ec1c17220 */ /* 0x080fe20000400000 */
[----:B------:R-:W-:Y:S01]  /*8b50*/  F2FP.SATFINITE.E4M3.F32.PACK_AB_MERGE_C R197, RZ, R197, RZ ;  /* 0x000000c5ffc5723e */ /* 0x000fe200048070ff */
[----:B------:R0:W-:Y:S01]  /*8b60*/  @!P6 STG.E.U8 desc[UR16][R10.64+0x9], R5 ;  /* 0x000009050a00e986 */ /* 0x0001e2000c101110 */
[----:B------:R-:W-:Y:S01]  /*8b70*/  ISETP.LT.OR P6, PT, R25, 0x12, !P1 ;  /* 0x000000121900780c */ /* 0x000fe20004fc1670 */
[----:B------:R-:W-:Y:S01]  /*8b80*/  FMUL R192, R192, R14 ;  /* 0x0000000ec0c07220 */ /* 0x000fe20000400000 */
[----:B------:R-:W-:Y:S01]  /*8b90*/  F2FP.SATFINITE.E4M3.F32.PACK_AB_MERGE_C R195, RZ, R195, RZ ;  /* 0x000000c3ffc3723e */ /* 0x000fe200048070ff */
[----:B------:R-:W-:Y:S01]  /*8ba0*/  @!P3 STG.E.U8 desc[UR16][R12.64+0x8], R201 ;  /* 0x000008c90c00b986 */ /* 0x000fe2000c101110 */
[----:B-1----:R-:W-:Y:S01]  /*8bb0*/  F2FP.SATFINITE.E4M3.F32.PACK_AB_MERGE_C R7, RZ, R200, RZ ;  /* 0x000000c8ff07723e */ /* 0x002fe200048070ff */
[-C--:B------:R-:W-:Y:S01]  /*8bc0*/  FMUL R191, R191, R14.reuse ;  /* 0x0000000ebfbf7220 */ /* 0x080fe20000400000 */
[C---:B------:R-:W-:Y:S01]  /*8bd0*/  ISETP.LT.OR P3, PT, R25.reuse, 0x11, !P0 ;  /* 0x000000111900780c */ /* 0x040fe20004761670 */
[-C--:B------:R-:W-:Y:S01]  /*8be0*/  FMUL R190, R190, R14.reuse ;  /* 0x0000000ebebe7220 */ /* 0x080fe20000400000 */
[----:B------:R-:W-:Y:S01]  /*8bf0*/  F2FP.SATFINITE.E4M3.F32.PACK_AB_MERGE_C R193, RZ, R193, RZ ;  /* 0x000000c1ffc1723e */ /* 0x000fe200048070ff */
[----:B------:R1:W-:Y:S01]  /*8c00*/  @!P4 STG.E.U8 desc[UR16][R12.64+0x9], R7 ;  /* 0x000009070c00c986 */ /* 0x0003e2000c101110 */
[----:B------:R-:W-:Y:S01]  /*8c10*/  ISETP.LT.OR P4, PT, R25, 0x12, !P0 ;  /* 0x000000121900780c */ /* 0x000fe20004781670 */
[----:B------:R-:W-:Y:S01]  /*8c20*/  FMUL R189, R189, R14 ;  /* 0x0000000ebdbd7220 */ /* 0x000fe20000400000 */
[----:B0-----:R-:W-:Y:S01]  /*8c30*/  F2FP.SATFINITE.E4M3.F32.PACK_AB_MERGE_C R5, RZ, R198, RZ ;  /* 0x000000c6ff05723e */ /* 0x001fe200048070ff */
[----:B------:R-:W-:Y:S01]  /*8c40*/  @!P5 STG.E.U8 desc[UR16][R10.64+0x10], R199 ;  /* 0x000010c70a00d986 */ /* 0x000fe2000c101110 */
[C---:B------:R-:W-:Y:S01]  /*8c50*/  ISETP.LT.OR P5, PT, R25.reuse, 0x19, !P1 ;  /* 0x000000191900780c */ /* 0x040fe20004fa1670 */
[-C--:B------:R-:W-:Y:S01]  /*8c60*/  FMUL R188, R188, R14.reuse ;  /* 0x0000000ebcbc7220 */ /* 0x080fe20000400000 */
[----:B------:R-:W-:Y:S01]  /*8c70*/  F2FP.SATFINITE.E4M3.F32.PACK_AB_MERGE_C R191, RZ, R191, RZ ;  /* 0x000000bfffbf723e */ /* 0x000fe200048070ff */
[----:B------:R0:W-:Y:S01]  /*8c80*/  @!P6 STG.E.U8 desc[UR16][R10.64+0x11], R5 ;  /* 0x000011050a00e986 */ /* 0x0001e2000c101110 */
[----:B------:R-:W-:Y:S01]  /*8c90*/  ISETP.LT.OR P6, PT, R25, 0x1a, !P1 ;  /* 0x0000001a1900780c */ /* 0x000fe20004fc1670 */
[-C--:B------:R-:W-:Y:S01]  /*8ca0*/  FMUL R187, R187, R14.reuse ;  /* 0x0000000ebbbb7220 */ /* 0x080fe20000400000 */
[----:B------:R-:W-:Y:S01]  /*8cb0*/  FMUL R186, R186, R14 ;  /* 0x0000000ebaba7220 */ /* 0x000fe20000400000 */
[----:B-1----:R-:W-:Y:S01]  /*8cc0*/  F2FP.SATFINITE.E4M3.F32.PACK_AB_MERGE_C R7, RZ, R196, RZ ;  /* 0x000000c4ff07723e */ /* 0x002fe200048070ff */
[----:B------:R-:W-:Y:S01]  /*8cd0*/  @!P3 STG.E.U8 desc[UR16][R12.64+0x10], R197 ;  /* 0x000010c50c00b986 */ /* 0x000fe2000c101110 */
[----:B------:R-:W-:Y:S01]  /*8ce0*/  ISETP.LT.OR P3, PT, R25, 0x19, !P0 ;  /* 0x000000191900780c */ /* 0x000fe20004761670 */
        /* <DEDUP_REMOVED lines=35> */
[----:B------:R-:W-:Y:S01]  /*8f20*/  ISETP.LT.OR P3, PT, R25, 0x29, !P0 ;  /* 0x000000291900780c */ /* 0x000fe20004761670 */
[-C--:B------:R-:W-:Y:S01]  /*8f30*/  FMUL R175, R175, R14.reuse ;  /* 0x0000000eafaf7220 */ /* 0x080fe20000400000 */
[-C--:B------:R-:W-:Y:S01]  /*8f40*/  FMUL R174, R174, R14.reuse ;  /* 0x0000000eaeae7220 */ /* 0x080fe20000400000 */
        /* <DEDUP_REMOVED lines=203> */
[----:B------:R-:W-:Y:S01]  /*9c00*/  ISETP.LT.OR P5, PT, R25, 0x89, !P1 ;  /* 0x000000891900780c */ /* 0x000fe20004fa1670 */
[-C--:B------:R-:W-:Y:S01]  /*9c10*/  FMUL R18, R18, R14.reuse ;  /* 0x0000000e12127220 */ /* 0x080fe20000400000 */
[-C--:B------:R-:W-:Y:S01]  /*9c20*/  FMUL R17, R17, R14.reuse ;  /* 0x0000000e11117220 */ /* 0x080fe20000400000 */
[----:B------:R0:W-:Y:S01]  /*9c30*/  @!P6 STG.E.U8 desc[UR16][R10.64+0x81], R5 ;  /* 0x000081050a00e986 */ /* 0x0001e2000c101110 */
[----:B------:R-:W-:Y:S01]  /*9c40*/  ISETP.LT.OR P6, PT, R25, 0x8a, !P1 ;  /* 0x0000008a1900780c */ /* 0x000fe20004fc1670 */
[----:B------:R-:W-:Y:S01]  /*9c50*/  FMUL R16, R16, R14 ;  /* 0x0000000e10107220 */ /* 0x000fe20000400000 */
[----:B------:R-:W-:Y:S01]  /*9c60*/  F2FP.SATFINITE.E4M3.F32.PACK_AB_MERGE_C R21, RZ, R21, RZ ;  /* 0x00000015ff15723e */ /* 0x000fe200048070ff */
[----:B------:R-:W-:Y:S01]  /*9c70*/  @!P3 STG.E.U8 desc[UR16][R12.64+0x80], R141 ;  /* 0x0000808d0c00b986 */ /* 0x000fe2000c101110 */
[----:B-1----:R-:W-:-:S02]  /*9c80*/  F2FP.SATFINITE.E4M3.F32.PACK_AB_MERGE_C R7, RZ, R140, RZ ;  /* 0x0000008cff07723e */ /* 0x002fc400048070ff */
[C---:B------:R-:W-:Y:S02]  /*9c90*/  ISETP.LT.OR P3, PT, R25.reuse, 0x89, !P0 ;  /* 0x000000891900780c */ /* 0x040fe40004761670 */
[----:B------:R-:W-:Y:S01]  /*9ca0*/  F2FP.SATFINITE.E4M3.F32.PACK_AB_MERGE_C R19, RZ, R19, RZ ;  /* 0x00000013ff13723e */ /* 0x000fe200048070ff */
[----:B------:R1:W-:Y:S01]  /*9cb0*/  @!P4 STG.E.U8 desc[UR16][R12.64+0x81], R7 ;  /* 0x000081070c00c986 */ /* 0x0003e2000c101110 */
[C---:B------:R-:W-:Y:S02]  /*9cc0*/  ISETP.LT.OR P4, PT, R25.reuse, 0x8a, !P0 ;  /* 0x0000008a1900780c */ /* 0x040fe40004781670 */
[----:B0-----:R-:W-:Y:S01]  /*9cd0*/  F2FP.SATFINITE.E4M3.F32.PACK_AB_MERGE_C R5, RZ, R138, RZ ;  /* 0x0000008aff05723e */ /* 0x001fe200048070ff */
[----:B------:R-:W-:Y:S01]  /*9ce0*/  @!P5 STG.E.U8 desc[UR16][R10.64+0x88], R139 ;  /* 0x0000888b0a00d986 */ /* 0x000fe2000c101110 */
[C---:B------:R-:W-:Y:S02]  /*9cf0*/  ISETP.LT.OR P5, PT, R25.reuse, 0x91, !P1 ;  /* 0x000000911900780c */ /* 0x040fe40004fa1670 */
[----:B------:R-:W-:Y:S01]  /*9d00*/  F2FP.SATFINITE.E4M3.F32.PACK_AB_MERGE_C R17, RZ, R17, RZ ;  /* 0x00000011ff11723e */ /* 0x000fe200048070ff */
[----:B------:R0:W-:Y:S01]  /*9d10*/  @!P6 STG.E.U8 desc[UR16][R10.64+0x89], R5 ;  /* 0x000089050a00e986 */ /* 0x0001e2000c101110 */
[----:B------:R-:W-:-:S02]  /*9d20*/  ISETP.LT.OR P6, PT, R25, 0x92, !P1 ;  /* 0x000000921900780c */ /* 0x000fc40004fc1670 */
[----:B------:R-:W-:Y:S01]  /*9d30*/  F2FP.SATFINITE.E4M3.F32.PACK_AB_MERGE_C R9, RZ, R16, RZ ;  /* 0x00000010ff09723e */ /* 0x000fe200048070ff */
[----:B------:R-:W-:Y:S01]  /*9d40*/  @!P3 STG.E.U8 desc[UR16][R12.64+0x88], R137 ;  /* 0x000088890c00b986 */ /* 0x000fe2000c101110 */
[----:B-1----:R-:W-:Y:S02]  /*9d50*/  F2FP.SATFINITE.E4M3.F32.PACK_AB_MERGE_C R7, RZ, R136, RZ ;  /* 0x00000088ff07723e */ /* 0x002fe400048070ff */
[----:B------:R-:W-:-:S03]  /*9d60*/  ISETP.LT.OR P3, PT, R25, 0x91, !P0 ;  /* 0x000000911900780c */ /* 0x000fc60004761670 */
[----:B------:R1:W-:Y:S01]  /*9d70*/  @!P4 STG.E.U8 desc[UR16][R12.64+0x89], R7 ;  /* 0x000089070c00c986 */ /* 0x0003e2000c101110 */
[C---:B------:R-:W-:Y:S02]  /*9d80*/  ISETP.LT.OR P4, PT, R25.reuse, 0x92, !P0 ;  /* 0x000000921900780c */ /* 0x040fe40004781670 */
[----:B0-----:R-:W-:Y:S01]  /*9d90*/  F2FP.SATFINITE.E4M3.F32.PACK_AB_MERGE_C R5, RZ, R134, RZ ;  /* 0x00000086ff05723e */ /* 0x001fe200048070ff */
[----:B------:R-:W-:Y:S01]  /*9da0*/  @!P5 STG.E.U8 desc[UR16][R10.64+0x90], R135 ;  /* 0x000090870a00d986 */ /* 0x000fe2000c101110 */
[----:B------:R-:W-:-:S03]  /*9db0*/  ISETP.LT.OR P5, PT, R25, 0x99, !P1 ;  /* 0x000000991900780c */ /* 0x000fc60004fa1670 */
[----:B------:R0:W-:Y:S01]  /*9dc0*/  @!P6 STG.E.U8 desc[UR16][R10.64+0x91], R5 ;  /* 0x000091050a00e986 */ /* 0x0001e2000c101110 */
[C---:B------:R-:W-:Y:S02]  /*9dd0*/  ISETP.LT.OR P6, PT, R25.reuse, 0x9a, !P1 ;  /* 0x0000009a1900780c */ /* 0x040fe40004fc1670 */
[----:B-1----:R-:W-:Y:S01]  /*9de0*/  F2FP.SATFINITE.E4M3.F32.PACK_AB_MERGE_C R7, RZ, R132, RZ ;  /* 0x00000084ff07723e */ /* 0x002fe200048070ff */
[----:B------:R-:W-:Y:S01]  /*9df0*/  @!P3 STG.E.U8 desc[UR16][R12.64+0x90], R133 ;  /* 0x000090850c00b986 */ /* 0x000fe2000c101110 */
        /* <DEDUP_REMOVED lines=35> */
[C---:B------:R-:W-:Y:S02]  /*a030*/  ISETP.LT.OR P5, PT, R25.reuse, 0xb2, !P0 ;  /* 0x000000b21900780c */ /* 0x040fe400047a1670 */
[C---:B------:R-:W-:Y:S01]  /*a040*/  ISETP.LT.OR P1, PT, R25.reuse, 0xba, !P1 ;  /* 0x000000ba1900780c */ /* 0x040fe20004f21670 */
[----:B------:R0:W-:Y:S01]  /*a050*/  @!P6 STG.E.U8 desc[UR16][R10.64+0xb1], R5 ;  /* 0x0000b1050a00e986 */ /* 0x0001e2000c101110 */
[C---:B------:R-:W-:Y:S02]  /*a060*/  ISETP.LT.OR P6, PT, R25.reuse, 0xb9, !P0 ;  /* 0x000000b91900780c */ /* 0x040fe400047c1670 */
[----:B------:R-:W-:Y:S01]  /*a070*/  ISETP.LT.OR P0, PT, R25, 0xba, !P0 ;  /* 0x000000ba1900780c */ /* 0x000fe20004701670 */
[----:B------:R2:W-:Y:S01]  /*a080*/  @!P3 STG.E.U8 desc[UR16][R12.64+0xb0], R21 ;  /* 0x0000b0150c00b986 */ /* 0x0005e2000c101110 */
[----:B-1----:R-:W-:-:S02]  /*a090*/  F2FP.SATFINITE.E4M3.F32.PACK_AB_MERGE_C R7, RZ, R18, RZ ;  /* 0x00000012ff07723e */ /* 0x002fc400048070ff */
[----:B0-----:R-:W-:-:S05]  /*a0a0*/  F2FP.SATFINITE.E4M3.F32.PACK_AB_MERGE_C R5, RZ, R20, RZ ;  /* 0x00000014ff05723e */ /* 0x001fca00048070ff */
[----:B------:R2:W-:Y:S04]  /*a0b0*/  @!P5 STG.E.U8 desc[UR16][R12.64+0xb1], R5 ;  /* 0x0000b1050c00d986 */ /* 0x0005e8000c101110 */
[----:B------:R2:W-:Y:S04]  /*a0c0*/  @!P4 STG.E.U8 desc[UR16][R10.64+0xb8], R19 ;  /* 0x0000b8130a00c986 */ /* 0x0005e8000c101110 */
[----:B------:R2:W-:Y:S04]  /*a0d0*/  @!P1 STG.E.U8 desc[UR16][R10.64+0xb9], R7 ;  /* 0x0000b9070a009986 */ /* 0x0005e8000c101110 */
[----:B------:R2:W-:Y:S04]  /*a0e0*/  @!P6 STG.E.U8 desc[UR16][R12.64+0xb8], R17 ;  /* 0x0000b8110c00e986 */ /* 0x0005e8000c101110 */
[----:B------:R2:W-:Y:S02]  /*a0f0*/  @!P0 STG.E.U8 desc[UR16][R12.64+0xb9], R9 ;  /* 0x0000b9090c008986 */ /* 0x0005e4000c101110 */
.L_x_225:
[----:B------:R-:W-:Y:S05]  /*a100*/  BSYNC B0 ;  /* 0x0000000000007941 */ /* 0x000fea0003800000 */
.L_x_31:
[----:B------:R-:W-:Y:S01]  /*a110*/  ULDC UR6, c[0x0][0xc] ;  /* 0x0000030000067ab9 */ /* 0x000fe20000000800 */
[----:B------:R-:W-:Y:S01]  /*a120*/  ULDC UR7, c[0x0][0x10] ;  /* 0x0000040000077ab9 */ /* 0x000fe20000000800 */
[----:B0-2--5:R-:W0:Y:S01]  /*a130*/  LDC R5, c[0x0][0x14] ;  /* 0x00000500ff057b82 */ /* 0x025e220000000800 */
[----:B------:R-:W-:Y:S01]  /*a140*/  UIMAD.WIDE.U32 UR6, UR6, UR7, URZ ;  /* 0x00000007060672a5 */ /* 0x000fe2000f8e003f */
[----:B---3--:R-:W-:Y:S01]  /*a150*/  PRMT R6, RZ, 0x7610, R6 ;  /* 0x00007610ff067816 */ /* 0x008fe20000000006 */
[----:B------:R-:W-:-:S04]  /*a160*/  IMAD.MOV.U32 R7, RZ, RZ, -0x1 ;  /* 0xffffffffff077424 */ /* 0x000fc800078e00ff */
[----:B0-----:R-:W-:-:S04]  /*a170*/  IMAD.WIDE.U32 R2, R5, UR6, R2 ;  /* 0x0000000605027c25 */ /* 0x001fc8000f8e0002 */
[----:B------:R-:W-:Y:S01]  /*a180*/  IMAD R5, R5, UR7, RZ ;  /* 0x0000000705057c24 */ /* 0x000fe2000f8e02ff */
[----:B------:R-:W-:Y:S02]  /*a190*/  ULDC.64 UR6, c[0x0][0x650] ;  /* 0x0001940000067ab9 */ /* 0x000fe40000000a00 */
[----:B------:R-:W-:Y:S01]  /*a1a0*/  ISETP.GE.U32.AND P0, PT, R2, UR6, PT ;  /* 0x0000000602007c0c */ /* 0x000fe2000bf06070 */
[----:B------:R-:W-:Y:S02]  /*a1b0*/  IMAD.IADD R3, R3, 0x1, R5 ;  /* 0x0000000103037824 */ /* 0x000fe400078e0205 */
[----:B------:R-:W-:-:S03]  /*a1c0*/  IMAD.MOV.U32 R5, RZ, RZ, -0x1 ;  /* 0xffffffffff057424 */ /* 0x000fc600078e00ff */
[----:B------:R-:W-:-:S13]  /*a1d0*/  ISETP.GE.U32.AND.EX P0, PT, R3, UR7, PT, P0 ;  /* 0x0000000703007c0c */ /* 0x000fda000bf06100 */
[----:B------:R-:W-:Y:S05]  /*a1e0*/  @P0 BRA `(.L_x_226) ;  /* 0x0000000400600947 */ /* 0x000fea0003800000 */
[----:B------:R-:W0:Y:S01]  /*a1f0*/  S2R R20, SR_CTAID.X ;  /* 0x0000000000147919 */ /* 0x000e220000002500 */
[----:B----4-:R-:W2:Y:S01]  /*a200*/  LDC.64 R12, c[0x0][0x628] ;  /* 0x00018a00ff0c7b82 */ /* 0x010ea20000000a00 */
[----:B------:R-:W-:Y:S01]  /*a210*/  ULDC UR6, c[0x0][0x150] ;  /* 0x0000540000067ab9 */ /* 0x000fe20000000800 */
[----:B-1----:R-:W-:Y:S01]  /*a220*/  IMAD.MOV.U32 R10, RZ, RZ, R2 ;  /* 0x000000ffff0a7224 */ /* 0x002fe200078e0002 */
[----:B------:R-:W1:Y:S01]  /*a230*/  S2R R22, SR_CTAID.Y ;  /* 0x0000000000167919 */ /* 0x000e620000002600 */
[----:B------:R-:W-:-:S04]  /*a240*/  IMAD.MOV.U32 R11, RZ, RZ, R3 ;  /* 0x000000ffff0b7224 */ /* 0x000fc800078e0003 */
[----:B------:R-:W3:Y:S08]  /*a250*/  LDC R23, c[0x0][0x144] ;  /* 0x00005100ff177b82 */ /* 0x000ef00000000800 */
[----:B------:R-:W4:Y:S08]  /*a260*/  LDC R16, c[0x0][0x630] ;  /* 0x00018c00ff107b82 */ /* 0x000f300000000800 */
[----:B------:R-:W1:Y:S01]  /*a270*/  LDC.64 R18, c[0x0][0x620] ;  /* 0x00018800ff127b82 */ /* 0x000e620000000a00 */
[----:B--2---:R-:W-:-:S04]  /*a280*/  ISETP.NE.U32.AND P0, PT, R12, RZ, PT ;  /* 0x000000ff0c00720c */ /* 0x004fc80003f05070 */
[----:B------:R-:W-:Y:S02]  /*a290*/  ISETP.NE.AND.EX P0, PT, R13, RZ, PT, P0 ;  /* 0x000000ff0d00720c */ /* 0x000fe40003f05300 */
[----:B0-----:R-:W-:-:S05]  /*a2a0*/  I2FP.F32.U32 R5, R20 ;  /* 0x0000001400057245 */ /* 0x001fca0000201000 */
[----:B------:R-:W-:-:S04]  /*a2b0*/  FMUL R5, R5, UR6 ;  /* 0x0000000605057c20 */ /* 0x000fc80008400000 */
[----:B------:R0:W2:Y:S02]  /*a2c0*/  F2I.U32.TRUNC.NTZ R21, R5 ;  /* 0x0000000500157305 */ /* 0x0000a4000020f000 */
[----:B---34-:R-:W-:Y:S05]  /*a2d0*/  @!P0 BRA `(.L_x_227) ;  /* 0x0000000000288947 */ /* 0x018fea0003800000 */
[----:B0-----:R-:W0:Y:S02]  /*a2e0*/  LDC R5, c[0x0][0x634] ;  /* 0x00018d00ff057b82 */ /* 0x001e240000000800 */
        /* <DEDUP_REMOVED lines=9> */
.L_x_227:
[-CC-:B------:R-:W-:Y:S01]  /*a380*/  SHF.R.U64 R17, R10, R16.reuse, R11.reuse ;  /* 0x000000100a117219 */ /* 0x180fe2000000120b */
[----:B------:R-:W3:Y:S01]  /*a390*/  LDC.64 R28, c[0x0][0x640] ;  /* 0x00019000ff1c7b82 */ /* 0x000ee20000000a00 */
[----:B0-----:R-:W-:Y:S01]  /*a3a0*/  SHF.R.U32.HI R5, RZ, R16, R11 ;  /* 0x00000010ff057219 */ /* 0x001fe2000001160b */
[----:B--2---:R-:W-:Y:S01]  /*a3b0*/  IMAD.MOV R21, RZ, RZ, -R21 ;  /* 0x000000ffff157224 */ /* 0x004fe200078e0a15 */
[----:B------:R-:W-:Y:S01]  /*a3c0*/  IADD3 R9, P0, RZ, -R17, RZ ;  /* 0x80000011ff097210 */ /* 0x000fe20007f1e0ff */
[----:B------:R-:W-:Y:S02]  /*a3d0*/  ULDC UR6, c[0x0][0x154] ;  /* 0x0000550000067ab9 */ /* 0x000fe40000000800 */
[----:B------:R-:W-:Y:S02]  /*a3e0*/  IMAD R23, R23, R21, R20 ;  /* 0x0000001517177224 */ /* 0x000fe400078e0214 */
[----:B------:R-:W0:Y:S01]  /*a3f0*/  LDC R10, c[0x0][0x618] ;  /* 0x00018600ff0a7b82 */ /* 0x000e220000000800 */
[----:B------:R-:W-:-:S02]  /*a400*/  IMAD.X R5, RZ, RZ, ~R5, P0 ;  /* 0x000000ffff057224 */ /* 0x000fc400000e0e05 */
[----:B-1----:R-:W-:-:S04]  /*a410*/  IMAD.WIDE.U32 R6, R9, R18, R2 ;  /* 0x0000001209067225 */ /* 0x002fc800078e0002 */
[----:B------:R-:W-:Y:S01]  /*a420*/  IMAD R8, R5, R18, RZ ;  /* 0x0000001205087224 */ /* 0x000fe200078e02ff */
[----:B------:R-:W1:Y:S03]  /*a430*/  LDC R24, c[0x0][0x608] ;  /* 0x00018200ff187b82 */ /* 0x000e660000000800 */
[----:B------:R-:W-:Y:S02]  /*a440*/  IMAD R5, R9, R19, R8 ;  /* 0x0000001309057224 */ /* 0x000fe400078e0208 */
[----:B------:R-:W-:Y:S02]  /*a450*/  IMAD.MOV.U32 R9, RZ, RZ, 0x1 ;  /* 0x00000001ff097424 */ /* 0x000fe400078e00ff */
[----:B------:R-:W-:Y:S01]  /*a460*/  IMAD.IADD R5, R7, 0x1, R5 ;  /* 0x0000000107057824 */ /* 0x000fe200078e0205 */
[----:B------:R-:W2:Y:S01]  /*a470*/  LDC R26, c[0x0][0x658] ;  /* 0x00019600ff1a7b82 */ /* 0x000ea20000000800 */
[----:B------:R-:W-:-:S02]  /*a480*/  I2FP.F32.U32 R7, R22 ;  /* 0x0000001600077245 */ /* 0x000fc40000201000 */
[----:B---3--:R-:W-:-:S03]  /*a490*/  ISETP.NE.U32.AND P0, PT, R28, RZ, PT ;  /* 0x000000ff1c00720c */ /* 0x008fc60003f05070 */
[----:B------:R-:W-:Y:S01]  /*a4a0*/  FMUL R8, R7, UR6 ;  /* 0x0000000607087c20 */ /* 0x000fe20008400000 */
[----:B------:R-:W-:Y:S01]  /*a4b0*/  ISETP.NE.AND.EX P0, PT, R29, RZ, PT, P0 ;  /* 0x000000ff1d00720c */ /* 0x000fe20003f05300 */
[----:B------:R-:W3:Y:S01]  /*a4c0*/  LDC R21, c[0x0][0x148] ;  /* 0x00005200ff157b82 */ /* 0x000ee20000000800 */
[-CC-:B0-----:R-:W-:Y:S01]  /*a4d0*/  SHF.R.U64 R16, R6, R10.reuse, R5.reuse ;  /* 0x0000000a06107219 */ /* 0x181fe20000001205 */
[----:B------:R0:W4:Y:S01]  /*a4e0*/  F2I.U32.TRUNC.NTZ R18, R8 ;  /* 0x0000000800127305 */ /* 0x000122000020f000 */
[----:B------:R-:W-:Y:S01]  /*a4f0*/  SHF.R.U32.HI R5, RZ, R10, R5 ;  /* 0x0000000aff057219 */ /* 0x000fe20000011605 */
[----:B------:R-:W-:-:S04]  /*a500*/  IMAD.MOV.U32 R7, RZ, RZ, -0x1 ;  /* 0xffffffffff077424 */ /* 0x000fc800078e00ff */
[----:B------:R-:W0:Y:S01]  /*a510*/  LDC R20, c[0x0][0x600] ;  /* 0x00018000ff147b82 */ /* 0x000e220000000800 */
[-CC-:B-1----:R-:W-:Y:S02]  /*a520*/  SHF.R.U64 R12, R16, R24.reuse, R5.reuse ;  /* 0x00000018100c7219 */ /* 0x182fe40000001205 */
[----:B------:R-:W-:-:S05]  /*a530*/  SHF.R.U32.HI R5, RZ, R24, R5 ;  /* 0x00000018ff057219 */ /* 0x000fca0000011605 */
[----:B------:R-:W1:Y:S01]  /*a540*/  LDC R27, c[0x0][0x648] ;  /* 0x00019200ff1b7b82 */ /* 0x000e620000000800 */
[-C--:B--2---:R-:W-:Y:S02]  /*a550*/  SHF.L.U32 R6, R7, R26.reuse, RZ ;  /* 0x0000001a07067219 */ /* 0x084fe400000006ff */
[-CC-:B------:R-:W-:Y:S02]  /*a560*/  SHF.R.U64 R19, R12, R26.reuse, R5.reuse ;  /* 0x0000001a0c137219 */ /* 0x180fe40000001205 */
[----:B------:R-:W-:Y:S02]  /*a570*/  SHF.R.U32.HI R7, RZ, R26, R5 ;  /* 0x0000001aff077219 */ /* 0x000fe40000011605 */
[----:B------:R-:W-:Y:S01]  /*a580*/  LOP3.LUT R25, RZ, R6, RZ, 0x33, !PT ;  /* 0x00000006ff197212 */ /* 0x000fe200078e33ff */
[----:B------:R-:W2:Y:S01]  /*a590*/  LDC R30, c[0x0][0x638] ;  /* 0x00018e00ff1e7b82 */ /* 0x000ea20000000800 */
[----:B------:R-:W-:Y:S01]  /*a5a0*/  SHF.L.U32 R26, R9, R26, RZ ;  /* 0x0000001a091a7219 */ /* 0x000fe200000006ff */
[----:B------:R-:W-:-:S06]  /*a5b0*/  IMAD.MOV.U32 R6, RZ, RZ, R19 ;  /* 0x000000ffff067224 */ /* 0x000fcc00078e0013 */
[----:B------:R-:W0:Y:S01]  /*a5c0*/  LDC R31, c[0x0][0x610] ;  /* 0x00018400ff1f7b82 */ /* 0x000e220000000800 */
[----:B----4-:R-:W-:Y:S05]  /*a5d0*/  @!P0 BRA `(.L_x_228) ;  /* 0x0000000000288947 */ /* 0x010fea0003800000 */
[----:B------:R-:W4:Y:S02]  /*a5e0*/  LDC R6, c[0x0][0x64c] ;  /* 0x00019300ff067b82 */ /* 0x000f240000000800 */
[----:B----4-:R-:W-:-:S05]  /*a5f0*/  IADD3 R5, P0, R19, R6, RZ ;  /* 0x0000000613057210 */ /* 0x010fca0007f1e0ff */
[----:B------:R-:W-:-:S04]  /*a600*/  IMAD.X R13, RZ, RZ, R7, P0 ;  /* 0x000000ffff0d7224 */ /* 0x000fc800000e0607 */
[----:B------:R-:W-:-:S04]  /*a610*/  IMAD.WIDE.U32 R6, R13, R28, RZ ;  /* 0x0000001c0d067225 */ /* 0x000fc800078e00ff */
[----:B0-----:R-:W-:-:S04]  /*a620*/  IMAD.WIDE.U32 R8, P0, R5, R29, R6 ;  /* 0x0000001d05087225 */ /* 0x001fc80007800006 */
[----:B------:R-:W-:-:S04]  /*a630*/  IMAD.WIDE.U32 R6, R5, R28, RZ ;  /* 0x0000001c05067225 */ /* 0x000fc800078e00ff */
[----:B------:R-:W-:Y:S01]  /*a640*/  IMAD.X R11, RZ, RZ, RZ, P0 ;  /* 0x000000ffff0b7224 */ /* 0x000fe200000e06ff */
[----:B------:R-:W-:Y:S01]  /*a650*/  IADD3 RZ, P0, R7, R8, RZ ;  /* 0x0000000807ff7210 */ /* 0x000fe20007f1e0ff */
[----:B------:R-:W-:-:S04]  /*a660*/  IMAD.MOV.U32 R10, RZ, RZ, R9 ;  /* 0x000000ffff0a7224 */ /* 0x000fc800078e0009 */
[----:B------:R-:W-:-:S08]  /*a670*/  IMAD.WIDE.U32.X R6, R13, R29, R10, P0 ;  /* 0x0000001d0d067225 */ /* 0x000fd000000e040a */
.L_x_228:
[----:B-1----:R-:W-:Y:S01]  /*a680*/  SHF.R.U64 R5, R6, R27, R7 ;  /* 0x0000001b06057219 */ /* 0x002fe20000001207 */
[----:B0-----:R-:W-:Y:S01]  /*a690*/  VIADD R7, R20, 0xffffffff ;  /* 0xffffffff14077836 */ /* 0x001fe20000000000 */
[----:B------:R-:W-:Y:S01]  /*a6a0*/  LOP3.LUT R24, R12, R25, RZ, 0xc0, !PT ;  /* 0x000000190c187212 */ /* 0x000fe200078ec0ff */
[----:B------:R-:W-:Y:S02]  /*a6b0*/  IMAD.MOV R18, RZ, RZ, -R18 ;  /* 0x000000ffff127224 */ /* 0x000fe400078e0a12 */
[----:B------:R-:W-:Y:S01]  /*a6c0*/  IMAD.MOV R6, RZ, RZ, -R5 ;  /* 0x000000ffff067224 */ /* 0x000fe200078e0a05 */
[----:B------:R-:W-:Y:S01]  /*a6d0*/  LOP3.LUT R16, R16, R7, RZ, 0xc0, !PT ;  /* 0x0000000710107212 */ /* 0x000fe200078ec0ff */
[----:B------:R-:W-:Y:S02]  /*a6e0*/  IMAD R24, R26, R5, R24 ;  /* 0x000000051a187224 */ /* 0x000fe400078e0218 */
[----:B---3--:R-:W-:Y:S02]  /*a6f0*/  @P2 IMAD R23, R21, R18, R22 ;  /* 0x0000001215172224 */ /* 0x008fe400078e0216 */
[----:B--2---:R-:W-:-:S02]  /*a700*/  IMAD R5, R6, R30, R19 ;  /* 0x0000001e06057224 */ /* 0x004fc400078e0213 */
[----:B------:R-:W-:Y:S02]  /*a710*/  IMAD R24, R24, R31, R23 ;  /* 0x0000001f18187224 */ /* 0x000fe400078e0217 */
[----:B------:R-:W-:Y:S02]  /*a720*/  IMAD R5, R5, R20, R16 ;  /* 0x0000001405057224 */ /* 0x000fe400078e0210 */
[----:B------:R-:W-:-:S03]  /*a730*/  IMAD.MOV.U32 R6, RZ, RZ, 0x1 ;  /* 0x00000001ff067424 */ /* 0x000fc600078e00ff */
[----:B------:R-:W-:Y:S02]  /*a740*/  SEL R7, R5, R24, !P2 ;  /* 0x0000001805077207 */ /* 0x000fe40005000000 */
[----:B------:R-:W-:Y:S01]  /*a750*/  SEL R24, R24, R5, !P2 ;  /* 0x0000000518187207 */ /* 0x000fe20005000000 */
[----:B------:R-:W-:-:S07]  /*a760*/  IMAD.MOV.U32 R5, RZ, RZ, R17 ;  /* 0x000000ffff057224 */ /* 0x000fce00078e0011 */
.L_x_226:
[----:B------:R-:W-:Y:S01]  /*a770*/  LOP3.LUT P0, RZ, R6, 0xff, RZ, 0xc0, !PT ;  /* 0x000000ff06ff7812 */ /* 0x000fe2000780c0ff */
[----:B------:R-:W-:-:S12]  /*a780*/  IMAD.MOV.U32 R6, RZ, RZ, R24 ;  /* 0x000000ffff067224 */ /* 0x000fd800078e0018 */
[----:B------:R-:W-:Y:S05]  /*a790*/  @P0 BRA `(.L_x_229) ;  /* 0xffffff6400e80947 */ /* 0x000fea000383ffff */
[----:B------:R-:W-:Y:S05]  /*a7a0*/  EXIT ;  /* 0x000000000000794d */ /* 0x000fea0003800000 */
.L_x_3:
[----:B0-----:R-:W-:Y:S01]  /*a7b0*/  ULDC.64 UR4, c[0x0][0x650] ;  /* 0x0001940000047ab9 */ /* 0x001fe20000000a00 */
        /* <DEDUP_REMOVED lines=25> */
.L_x_231:
[--C-:B------:R-:W-:Y:S01]  /*a950*/  SHF.R.U64 R16, R14, R18, R15.reuse ;  /* 0x000000120e107219 */ /* 0x100fe2000000120f */
[----:B------:R-:W0:Y:S01]  /*a960*/  LDC R22, c[0x0][0x618] ;  /* 0x00018600ff167b82 */ /* 0x000e220000000800 */
[----:B------:R-:W-:Y:S01]  /*a970*/  I2FP.F32.U32 R7, R8 ;  /* 0x0000000800077245 */ /* 0x000fe20000201000 */
[----:B------:R-:W-:Y:S01]  /*a980*/  ULDC UR4, c[0x0][0x150] ;  /* 0x0000540000047ab9 */ /* 0x000fe20000000800 */
[----:B------:R-:W-:Y:S02]  /*a990*/  SHF.R.U32.HI R6, RZ, R18, R15 ;  /* 0x00000012ff067219 */ /* 0x000fe4000001160f */
[----:B------:R-:W-:Y:S01]  /*a9a0*/  IADD3 R9, P0, RZ, -R16, RZ ;  /* 0x80000010ff097210 */ /* 0x000fe20007f1e0ff */
[----:B------:R-:W-:Y:S01]  /*a9b0*/  FMUL R13, R7, UR4 ;  /* 0x00000004070d7c20 */ /* 0x000fe20008400000 */
[----:B------:R-:W-:Y:S01]  /*a9c0*/  ULDC UR4, c[0x0][0x154] ;  /* 0x0000550000047ab9 */ /* 0x000fe20000000800 */
[----:B------:R-:W1:Y:S02]  /*a9d0*/  LDC.64 R24, c[0x0][0x640] ;  /* 0x00019000ff187b82 */ /* 0x000e640000000a00 */
[----:B------:R-:W-:-:S02]  /*a9e0*/  IMAD.X R11, RZ, RZ, ~R6, P0 ;  /* 0x000000ffff0b7224 */ /* 0x000fc400000e0e06 */
[----:B------:R-:W2:Y:S01]  /*a9f0*/  F2I.U32.TRUNC.NTZ R13, R13 ;  /* 0x0000000d000d7305 */ /* 0x000ea2000020f000 */
[----:B------:R-:W-:-:S03]  /*aa00*/  IMAD.WIDE.U32 R6, R9, R20, R2 ;  /* 0x0000001409067225 */ /* 0x000fc600078e0002 */
[----:B------:R-:W3:Y:S01]  /*aa10*/  LDC R15, c[0x0][0x144] ;  /* 0x00005100ff0f7b82 */ /* 0x000ee20000000800 */
[----:B------:R-:W-:-:S04]  /*aa20*/  IMAD R12, R11, R20, RZ ;  /* 0x000000140b0c7224 */ /* 0x000fc800078e02ff */
[----:B------:R-:W-:Y:S02]  /*aa30*/  IMAD R9, R9, R21, R12 ;  /* 0x0000001509097224 */ /* 0x000fe400078e020c */
[----:B------:R-:W-:Y:S01]  /*aa40*/  IMAD.MOV.U32 R12, RZ, RZ, -0x1 ;  /* 0xffffffffff0c7424 */ /* 0x000fe200078e00ff */
[----:B------:R-:W4:Y:S01]  /*aa50*/  LDC R18, c[0x0][0x608] ;  /* 0x00018200ff127b82 */ /* 0x000f220000000800 */
[----:B------:R-:W-:Y:S01]  /*aa60*/  IMAD.IADD R7, R7, 0x1, R9 ;  /* 0x0000000107077824 */ /* 0x000fe200078e0209 */
[----:B------:R-:W-:-:S04]  /*aa70*/  I2FP.F32.U32 R9, R10 ;  /* 0x0000000a00097245 */ /* 0x000fc80000201000 */
[-C--:B0-----:R-:W-:Y:S01]  /*aa80*/  SHF.R.U64 R14, R6, R22.reuse, R7 ;  /* 0x00000016060e7219 */ /* 0x081fe20000001207 */
[----:B--2---:R-:W-:Y:S01]  /*aa90*/  IMAD.MOV R6, RZ, RZ, -R13 ;  /* 0x000000ffff067224 */ /* 0x004fe200078e0a0d */
[----:B------:R-:W0:Y:S01]  /*aaa0*/  LDC R11, c[0x0][0x658] ;  /* 0x00019600ff0b7b82 */ /* 0x000e220000000800 */
[----:B-1----:R-:W-:Y:S01]  /*aab0*/  ISETP.NE.U32.AND P0, PT, R24, RZ, PT ;  /* 0x000000ff1800720c */ /* 0x002fe20003f05070 */
[----:B------:R-:W-:Y:S01]  /*aac0*/  FMUL R9, R9, UR4 ;  /* 0x0000000409097c20 */ /* 0x000fe20008400000 */
[----:B------:R-:W-:Y:S02]  /*aad0*/  SHF.R.U32.HI R7, RZ, R22, R7 ;  /* 0x00000016ff077219 */ /* 0x000fe40000011607 */
[----:B------:R-:W-:-:S03]  /*aae0*/  ISETP.NE.AND.EX P0, PT, R25, RZ, PT, P0 ;  /* 0x000000ff1900720c */ /* 0x000fc60003f05300 */
[----:B------:R-:W1:Y:S01]  /*aaf0*/  LDC R21, c[0x0][0x148] ;  /* 0x00005200ff157b82 */ /* 0x000e620000000800 */
[----:B---3--:R-:W-:Y:S02]  /*ab00*/  IMAD R22, R15, R6, R8 ;  /* 0x000000060f167224 */ /* 0x008fe400078e0208 */
[----:B------:R-:W-:-:S05]  /*ab10*/  IMAD.MOV.U32 R8, RZ, RZ, 0x1 ;  /* 0x00000001ff087424 */ /* 0x000fca00078e00ff */
[----:B------:R-:W2:Y:S01]  /*ab20*/  LDC R20, c[0x0][0x600] ;  /* 0x00018000ff147b82 */ /* 0x000ea20000000800 */
[-CC-:B----4-:R-:W-:Y:S02]  /*ab30*/  SHF.R.U64 R17, R14, R18.reuse, R7.reuse ;  /* 0x000000120e117219 */ /* 0x190fe40000001207 */
[----:B------:R-:W-:Y:S02]  /*ab40*/  SHF.R.U32.HI R6, RZ, R18, R7 ;  /* 0x00000012ff067219 */ /* 0x000fe40000011607 */
[----:B------:R3:W4:Y:S03]  /*ab50*/  F2I.U32.TRUNC.NTZ R18, R9 ;  /* 0x0000000900127305 */ /* 0x000726000020f000 */
[----:B------:R-:W1:Y:S01]  /*ab60*/  LDC R23, c[0x0][0x648] ;  /* 0x00019200ff177b82 */ /* 0x000e620000000800 */
[-C--:B0-----:R-:W-:Y:S02]  /*ab70*/  SHF.R.U64 R19, R17, R11.reuse, R6 ;  /* 0x0000000b11137219 */ /* 0x081fe40000001206 */
[----:B------:R-:W-:-:S02]  /*ab80*/  SHF.L.U32 R12, R12, R11, RZ ;  /* 0x0000000b0c0c7219 */ /* 0x000fc400000006ff */
[-C--:B------:R-:W-:Y:S01]  /*ab90*/  SHF.R.U32.HI R7, RZ, R11.reuse, R6 ;  /* 0x0000000bff077219 */ /* 0x080fe20000011606 */
[----:B------:R-:W-:Y:S01]  /*aba0*/  IMAD.MOV.U32 R6, RZ, RZ, R19 ;  /* 0x000000ffff067224 */ /* 0x000fe200078e0013 */
[----:B------:R-:W-:Y:S01]  /*abb0*/  SHF.L.U32 R27, R8, R11, RZ ;  /* 0x0000000b081b7219 */ /* 0x000fe200000006ff */
[----:B------:R-:W0:Y:S01]  /*abc0*/  LDC R26, c[0x0][0x638] ;  /* 0x00018e00ff1a7b82 */ /* 0x000e220000000800 */
[----:B------:R-:W-:-:S07]  /*abd0*/  LOP3.LUT R28, RZ, R12, RZ, 0x33, !PT ;  /* 0x0000000cff1c7212 */ /* 0x000fce00078e33ff */
[----:B------:R-:W0:Y:S01]  /*abe0*/  LDC R29, c[0x0][0x610] ;  /* 0x00018400ff1d7b82 */ /* 0x000e220000000800 */
[----:B---34-:R-:W-:Y:S05]  /*abf0*/  @!P0 BRA `(.L_x_232) ;  /* 0x0000000000288947 */ /* 0x018fea0003800000 */
        /* <DEDUP_REMOVED lines=10> */
.L_x_232:
[----:B-1----:R-:W-:Y:S01]  /*aca0*/  SHF.R.U64 R7, R6, R23, R7 ;  /* 0x0000001706077219 */ /* 0x002fe20000001207 */
[----:B--2---:R-:W-:Y:S01]  /*acb0*/  VIADD R9, R20, 0xffffffff ;  /* 0xffffffff14097836 */ /* 0x004fe20000000000 */
[----:B------:R-:W-:Y:S01]  /*acc0*/  LOP3.LUT R6, R17, R28, RZ, 0xc0, !PT ;  /* 0x0000001c11067212 */ /* 0x000fe200078ec0ff */
[----:B------:R-:W-:Y:S02]  /*acd0*/  IMAD.MOV R18, RZ, RZ, -R18 ;  /* 0x000000ffff127224 */ /* 0x000fe400078e0a12 */
[----:B------:R-:W-:Y:S02]  /*ace0*/  IMAD.MOV R8, RZ, RZ, -R7 ;  /* 0x000000ffff087224 */ /* 0x000fe400078e0a07 */
[----:B------:R-:W-:Y:S01]  /*acf0*/  IMAD R11, R27, R7, R6 ;  /* 0x000000071b0b7224 */ /* 0x000fe200078e0206 */
[----:B------:R-:W-:Y:S01]  /*ad00*/  LOP3.LUT R7, R14, R9, RZ, 0xc0, !PT ;  /* 0x000000090e077212 */ /* 0x000fe200078ec0ff */
[----:B------:R-:W-:Y:S02]  /*ad10*/  @P2 IMAD R22, R21, R18, R10 ;  /* 0x0000001215162224 */ /* 0x000fe400078e020a */
[----:B0-----:R-:W-:-:S02]  /*ad20*/  IMAD R6, R8, R26, R19 ;  /* 0x0000001a08067224 */ /* 0x001fc400078e0213 */
[----:B------:R-:W-:Y:S02]  /*ad30*/  IMAD R11, R11, R29, R22 ;  /* 0x0000001d0b0b7224 */ /* 0x000fe400078e0216 */
[----:B------:R-:W-:Y:S02]  /*ad40*/  IMAD R6, R6, R20, R7 ;  /* 0x0000001406067224 */ /* 0x000fe400078e0207 */
[----:B------:R-:W-:-:S03]  /*ad50*/  IMAD.MOV.U32 R8, RZ, RZ, 0x1 ;  /* 0x00000001ff087424 */ /* 0x000fc600078e00ff */
[----:B------:R-:W-:Y:S02]  /*ad60*/  SEL R14, R6, R11, !P2 ;  /* 0x0000000b060e7207 */ /* 0x000fe40005000000 */
[----:B------:R-:W-:Y:S01]  /*ad70*/  SEL R11, R11, R6, !P2 ;  /* 0x000000060b0b7207 */ /* 0x000fe20005000000 */
[----:B------:R-:W-:Y:S01]  /*ad80*/  IMAD.MOV.U32 R6, RZ, RZ, R16 ;  /* 0x000000ffff067224 */ /* 0x000fe200078e0010 */
[----:B------:R-:W-:-:S07]  /*ad90*/  PRMT R7, R8, 0x7610, R7 ;  /* 0x0000761008077816 */ /* 0x000fce0000000007 */
.L_x_230:
[----:B------:R-:W-:-:S08]  /*ada0*/  NOP ;  /* 0x0000000000007918 */ /* 0x000fd00000000000 */
[----:B------:R-:W0:-:S00]  /*adb0*/  USETMAXREG.DEALLOC.CTAPOOL 0x28 ;  /* 0x00000028000079c8 */ /* 0x000e0000080e0500 */
[----:B0-----:R-:W-:-:S13]  /*adc0*/  ISETP.NE.AND P0, PT, R5, RZ, PT ;  /* 0x000000ff0500720c */ /* 0x001fda0003f05270 */
[----:B------:R-:W-:Y:S05]  /*add0*/  @P0 EXIT ;  /* 0x000000000000094d */ /* 0x000fea0003800000 */
[----:B------:R-:W-:Y:S01]  /*ade0*/  LOP3.LUT P0, RZ, R7, 0xff, RZ, 0xc0, !PT ;  /* 0x000000ff07ff7812 */ /* 0x000fe2000780c0ff */
[----:B------:R-:W-:Y:S02]  /*adf0*/  IMAD.MOV.U32 R5, RZ, RZ, 0x1 ;  /* 0x00000001ff057424 */ /* 0x000fe400078e00ff */
[----:B------:R-:W-:-:S10]  /*ae00*/  IMAD.MOV.U32 R13, RZ, RZ, RZ ;  /* 0x000000ffff0d7224 */ /* 0x000fd400078e00ff */
[----:B------:R-:W-:Y:S05]  /*ae10*/  @!P0 BRA `(.L_x_233) ;  /* 0x0000000c00308947 */ /* 0x000fea0003800000 */
[----:B------:R-:W0:Y:S01]  /*ae20*/  LDC R5, c[0x0][0x28c] ;  /* 0x0000a300ff057b82 */ /* 0x000e220000000800 */
[----:B------:R-:W-:Y:S01]  /*ae30*/  ULDC UR5, c[0x0][0x600] ;  /* 0x0001800000057ab9 */ /* 0x000fe20000000800 */
[----:B------:R-:W-:Y:S01]  /*ae40*/  ULDC UR4, c[0x0][0xc] ;  /* 0x0000030000047ab9 */ /* 0x000fe20000000800 */
[----:B------:R-:W-:Y:S01]  /*ae50*/  UIADD3 UR16, UR5, -0x1, URZ ;  /* 0xffffffff05107890 */ /* 0x000fe2000fffe03f */
[C---:B------:R-:W-:Y:S01]  /*ae60*/  LOP3.LUT P3, RZ, R0.reuse, 0x7f, RZ, 0xc0, !PT ;  /* 0x0000007f00ff7812 */ /* 0x040fe2000786c0ff */
[----:B------:R-:W-:Y:S01]  /*ae70*/  ULDC UR6, c[0x0][0x658] ;  /* 0x0001960000067ab9 */ /* 0x000fe20000000800 */
[----:B------:R-:W-:Y:S01]  /*ae80*/  ULDC UR5, c[0x0][0x10] ;  /* 0x0000040000057ab9 */ /* 0x000fe20000000800 */
[----:B------:R-:W-:Y:S01]  /*ae90*/  UMOV UR7, 0xffffffff ;  /* 0xffffffff00077882 */ /* 0x000fe20000000000 */
[----:B------:R-:W-:Y:S01]  /*aea0*/  UMOV UR8, 0x1 ;  /* 0x0000000100087882 */ /* 0x000fe20000000000 */
[----:B------:R-:W-:Y:S01]  /*aeb0*/  UIMAD.WIDE.U32 UR4, UR4, UR5, URZ ;  /* 0x00000005040472a5 */ /* 0x000fe2000f8e003f */
[----:B------:R-:W-:Y:S01]  /*aec0*/  LOP3.LUT P0, RZ, R0, 0x1f, RZ, 0xc0, !PT ;  /* 0x0000001f00ff7812 */ /* 0x000fe2000780c0ff */
[----:B------:R-:W-:Y:S01]  /*aed0*/  USHF.L.U32 UR7, UR7, UR6, URZ ;  /* 0x0000000607077299 */ /* 0x000fe2000800063f */
[----:B------:R-:W-:Y:S01]  /*aee0*/  BSSY B0, `(.L_x_233) ;  /* 0x00000bf000007945 */ /* 0x000fe20003800000 */
[----:B------:R-:W-:Y:S01]  /*aef0*/  USHF.L.U32 UR18, UR8, UR6, URZ ;  /* 0x0000000608127299 */ /* 0x000fe2000800063f */
[----:B------:R-:W-:Y:S01]  /*af00*/  IMAD.MOV.U32 R15, RZ, RZ, 0x1 ;  /* 0x00000001ff0f7424 */ /* 0x000fe200078e00ff */
[----:B------:R-:W-:Y:S01]  /*af10*/  LOP3.LUT R16, R4, 0x2, RZ, 0xfc, !PT ;  /* 0x0000000204107812 */ /* 0x000fe200078efcff */
[----:B------:R-:W-:Y:S01]  /*af20*/  ULDC UR6, c[0x0][0x14] ;  /* 0x0000050000067ab9 */ /* 0x000fe20000000800 */
[----:B------:R-:W-:Y:S01]  /*af30*/  PLOP3.LUT P0, PT, P0, P3, PT, 0x8a, 0x0 ;  /* 0x000000000000781c */ /* 0x000fe20000707172 */
[----:B------:R-:W-:Y:S01]  /*af40*/  UIMAD.WIDE.U32 UR20, UR4, UR6, URZ ;  /* 0x00000006041472a5 */ /* 0x000fe2000f8e003f */
[----:B------:R-:W-:Y:S01]  /*af50*/  IMAD.MOV.U32 R13, RZ, RZ, RZ ;  /* 0x000000ffff0d7224 */ /* 0x000fe200078e00ff */
[----:B------:R-:W-:-:S02]  /*af60*/  UIMAD UR13, UR5, UR6, URZ ;  /* 0x00000006050d72a4 */ /* 0x000fc4000f8e023f */
[----:B------:R-:W-:Y:S01]  /*af70*/  ULOP3.LUT UR17, URZ, UR7, URZ, 0x33, !UPT ;  /* 0x000000073f117292 */ /* 0x000fe2000f8e333f */
[----:B0-----:R-:W-:Y:S01]  /*af80*/  VIADD R5, R5, 0x7f ;  /* 0x0000007f05057836 */ /* 0x001fe20000000000 */
[----:B------:R-:W-:Y:S01]  /*af90*/  UIADD3 UR13, UR21, UR13, URZ ;  /* 0x0000000d150d7290 */ /* 0x000fe2000fffe03f */
[----:B------:R-:W-:-:S03]  /*afa0*/  ULDC.64 UR22, c[0x0][0x198] ;  /* 0x0000660000167ab9 */ /* 0x000fc60000000a00 */
[----:B------:R-:W-:-:S04]  /*afb0*/  SHF.R.S32.HI R8, RZ, 0x1f, R5 ;  /* 0x0000001fff087819 */ /* 0x000fc80000011405 */
[----:B------:R-:W-:Y:S01]  /*afc0*/  LEA.HI R8, R8, R5, RZ, 0x7 ;  /* 0x0000000508087211 */ /* 0x000fe200078f38ff */
[----:B------:R-:W-:-:S03]  /*afd0*/  IMAD.MOV.U32 R5, RZ, RZ, 0x1 ;  /* 0x00000001ff057424 */ /* 0x000fc600078e00ff */
[----:B------:R-:W-:-:S05]  /*afe0*/  SHF.R.S32.HI R12, RZ, 0x7, R8 ;  /* 0x00000007ff0c7819 */ /* 0x000fca0000011408 */
[----:B------:R-:W-:-:S07]  /*aff0*/  VIADD R0, R12, 0x1 ;  /* 0x000000010c007836 */ /* 0x000fce0000000000 */
.L_x_245:
[----:B------:R-:W-:-:S03]  /*b000*/  UMOV UR4, 0xffffffff ;  /* 0xffffffff00047882 */ /* 0x000fc60000000000 */
[----:B------:R-:W-:Y:S05]  /*b010*/  BRA.DIV UR4, `(.L_x_234) ;  /* 0x0000000e04c47947 */ /* 0x000fea000b800000 */
[----:B------:R-:W-:-:S13]  /*b020*/  ELECT P1, URZ, PT ;  /* 0x00000000003f782f */ /* 0x000fda0003820000 */
.L_x_257:
[----:B------:R-:W0:Y:S01]  /*b030*/  LDC R7, c[0x0][0x28c] ;  /* 0x0000a300ff077b82 */ /* 0x000e220000000800 */
[----:B------:R-:W-:Y:S01]  /*b040*/  BSSY B1, `(.L_x_235) ;  /* 0x0000037000017945 */ /* 0x000fe20003800000 */
[----:B0-----:R-:W-:-:S13]  /*b050*/  ISETP.LT.OR P1, PT, R7, 0x1, !P1 ;  /* 0x000000010700780c */ /* 0x001fda0004f21670 */
[----:B------:R-:W-:Y:S05]  /*b060*/  @P1 BRA `(.L_x_236) ;  /* 0x0000000000d01947 */ /* 0x000fea0003800000 */
[----:B------:R-:W-:Y:S02]  /*b070*/  IMAD R14, R14, 0xc0, RZ ;  /* 0x000000c00e0e7824 */ /* 0x000fe400078e02ff */
[----:B------:R-:W-:Y:S02]  /*b080*/  IMAD.SHL.U32 R17, R11, 0x80, RZ ;  /* 0x000000800b117824 */ /* 0x000fe400078e00ff */
[----:B------:R-:W-:Y:S02]  /*b090*/  IMAD.MOV.U32 R20, RZ, RZ, RZ ;  /* 0x000000ffff147224 */ /* 0x000fe400078e00ff */
[----:B------:R-:W-:Y:S02]  /*b0a0*/  IMAD.MOV.U32 R7, RZ, RZ, R0 ;  /* 0x000000ffff077224 */ /* 0x000fe400078e0000 */
[----:B------:R-:W-:Y:S02]  /*b0b0*/  IMAD.MOV.U32 R8, RZ, RZ, R5 ;  /* 0x000000ffff087224 */ /* 0x000fe400078e0005 */
[----:B------:R-:W-:-:S07]  /*b0c0*/  IMAD.MOV.U32 R9, RZ, RZ, R13 ;  /* 0x000000ffff097224 */ /* 0x000fce00078e000d */
.L_x_240:
[----:B------:R-:W0:Y:S01]  /*b0d0*/  S2R R11, SR_CgaCtaId ;  /* 0x00000000000b7919 */ /* 0x000e220000008800 */
[----:B------:R-:W-:-:S04]  /*b0e0*/  MOV R10, 0x400 ;  /* 0x00000400000a7802 */ /* 0x000fc80000000f00 */
[----:B0-----:R-:W-:Y:S02]  /*b0f0*/  LEA R18, R11, R10, 0x18 ;  /* 0x0000000a0b127211 */ /* 0x001fe400078ec0ff */
[----:B------:R-:W-:Y:S01]  /*b100*/  SHF.L.U32 R10, R8, 0x1f, RZ ;  /* 0x0000001f080a7819 */ /* 0x000fe200000006ff */
[----:B------:R-:W0:Y:S02]  /*b110*/  @!P3 LDC R11, c[0x0][0x500] ;  /* 0x00014000ff0bbb82 */ /* 0x000e240000000800 */
[----:B------:R-:W-:-:S04]  /*b120*/  IMAD R19, R9, 0x8, R18 ;  /* 0x0000000809137824 */ /* 0x000fc800078e0212 */
[----:B------:R-:W1:Y:S02]  /*b130*/  SYNCS.PHASECHK.TRANS64.TRYWAIT P1, [R19+URZ+0x28], R10 ;  /* 0x0000280a130075a7 */ /* 0x000e64000802017f */
[----:B-1----:R-:W-:Y:S05]  /*b140*/  @!P1 BRA `(.L_x_237) ;  /* 0x0000000c00989947 */ /* 0x002fea0003800000 */
.L_x_258:
[----:B-1----:R-:W-:Y:S01]  /*b150*/  PRMT R10, R16, 0x9910, RZ ;  /* 0x00009910100a7816 */ /* 0x002fe200000000ff */
[----:B0-----:R0:W-:Y:S03]  /*b160*/  @!P3 SYNCS.ARRIVE.TRANS64 RZ, [R19+URZ], R11 ;  /* 0x0000000b13ffb9a7 */ /* 0x0011e6000800003f */
[----:B------:R-:W-:-:S13]  /*b170*/  ISETP.NE.AND P1, PT, R10, 0x2, PT ;  /* 0x000000020a00780c */ /* 0x000fda0003f25270 */
[----:B0-----:R-:W-:Y:S05]  /*b180*/  @P1 BRA `(.L_x_238) ;  /* 0x0000000000041947 */ /* 0x001fea0003800000 */
[----:B------:R-:W-:Y:S01]  /*b190*/  BPT.TRAP 0x1 ;  /* 0x000000040000795c */ /* 0x000fe20000300000 */
.L_x_238:
[----:B------:R-:W-:Y:S05]  /*b1a0*/  @P0 BRA `(.L_x_239) ;  /* 0x0000000000040947 */ /* 0x000fea0003800000 */
[----:B------:R-:W-:Y:S01]  /*b1b0*/  BPT.TRAP 0x1 ;  /* 0x000000040000795c */ /* 0x000fe20000300000 */
.L_x_239:
[--C-:B------:R-:W-:Y:S01]  /*b1c0*/  IMAD R10, R9, 0x4000, R18.reuse ;  /* 0x00004000090a7824 */ /* 0x100fe200078e0212 */
[----:B------:R-:W-:Y:S01]  /*b1d0*/  R2UR UR9, R19 ;  /* 0x00000000130972ca */ /* 0x000fe200000e0000 */
[----:B------:R-:W-:Y:S01]  /*b1e0*/  IMAD R18, R9, 0x6000, R18 ;  /* 0x0000600009127824 */ /* 0x000fe200078e0212 */
[----:B------:R-:W-:Y:S01]  /*b1f0*/  UIADD3 UR4, UP0, UR22, 0xf0, URZ ;  /* 0x000000f016047890 */ /* 0x000fe2000ff1e03f */
[----:B------:R-:W-:Y:S01]  /*b200*/  VIADD R7, R7, 0xffffffff ;  /* 0xffffffff07077836 */ /* 0x000fe20000000000 */
[----:B------:R-:W-:Y:S01]  /*b210*/  R2UR UR5, R10 ;  /* 0x000000000a0572ca */ /* 0x000fe200000e0000 */
[----:B------:R-:W-:Y:S01]  /*b220*/  UIADD3 UR24, UP1, UR22, 0x1f0, URZ ;  /* 0x000001f016187890 */ /* 0x000fe2000ff3e03f */
[----:B------:R-:W-:Y:S01]  /*b230*/  R2UR UR8, R18 ;  /* 0x00000000120872ca */ /* 0x000fe200000e0000 */
[----:B------:R-:W-:Y:S01]  /*b240*/  VIADD R9, R9, 0x1 ;  /* 0x0000000109097836 */ /* 0x000fe20000000000 */
[----:B------:R-:W-:Y:S01]  /*b250*/  R2UR UR11, R17 ;  /* 0x00000000110b72ca */ /* 0x000fe200000e0000 */
[----:B------:R-:W-:Y:S01]  /*b260*/  UIADD3.X UR25, URZ, UR23, URZ, UP1, !UPT ;  /* 0x000000173f197290 */ /* 0x000fe20008ffe43f */
[----:B------:R-:W-:Y:S01]  /*b270*/  R2UR UR10, R20 ;  /* 0x00000000140a72ca */ /* 0x000fe200000e0000 */
[----:B------:R-:W-:Y:S01]  /*b280*/  UMOV UR6, 0x0 ;  /* 0x0000000000067882 */ /* 0x000fe20000000000 */
[----:B------:R-:W-:Y:S01]  /*b290*/  R2UR UR12, R6 ;  /* 0x00000000060c72ca */ /* 0x000fe200000e0000 */
[----:B------:R-:W-:Y:S01]  /*b2a0*/  UMOV UR7, 0x10000000 ;  /* 0x1000000000077882 */ /* 0x000fe20000000000 */
[----:B------:R-:W-:Y:S01]  /*b2b0*/  R2UR UR19, R14 ;  /* 0x000000000e1372ca */ /* 0x000fe200000e0000 */
[----:B------:R-:W-:Y:S01]  /*b2c0*/  VIADD R20, R20, 0x80 ;  /* 0x0000008014147836 */ /* 0x000fe20000000000 */
[----:B------:R-:W-:Y:S01]  /*b2d0*/  ISETP.GT.AND P4, PT, R7, 0x1, PT ;  /* 0x000000010700780c */ /* 0x000fe20003f84270 */
[----:B------:R-:W-:Y:S01]  /*b2e0*/  UIADD3 UR14, UR5, 0x100, URZ ;  /* 0x00000100050e7890 */ /* 0x000fe2000fffe03f */
[----:B------:R-:W-:Y:S01]  /*b2f0*/  ISETP.NE.AND P1, PT, R9, 0x5, PT ;  /* 0x000000050900780c */ /* 0x000fe20003f25270 */
[----:B------:R-:W-:-:S02]  /*b300*/  UIADD3.X UR5, URZ, UR23, URZ, UP0, !UPT ;  /* 0x000000173f057290 */ /* 0x000fc400087fe43f */
[----:B------:R-:W-:Y:S01]  /*b310*/  UIADD3 UR15, UR8, 0x14100, URZ ;  /* 0x00014100080f7890 */ /* 0x000fe2000fffe03f */
[----:B------:R-:W-:Y:S02]  /*b320*/  SEL R11, RZ, 0x1, P1 ;  /* 0x00000001ff0b7807 */ /* 0x000fe40000800000 */
[----:B------:R-:W-:Y:S01]  /*b330*/  UMOV UR8, UR14 ;  /* 0x0000000e00087c82 */ /* 0x000fe20008000000 */
[----:B------:R-:W-:Y:S02]  /*b340*/  SEL R9, R9, RZ, P1 ;  /* 0x000000ff09097207 */ /* 0x000fe40000800000 */
[----:B------:R-:W-:Y:S01]  /*b350*/  LOP3.LUT R8, R8, R11, RZ, 0x3c, !PT ;  /* 0x0000000b08087212 */ /* 0x000fe200078e3cff */
[----:B------:R0:W-:Y:S02]  /*b360*/  UTMALDG.3D [UR8], [UR4], desc[UR6] ;  /* 0x00000608040075b4 */ /* 0x0001e40008011000 */
[----:B0-----:R-:W-:Y:S01]  /*b370*/  UMOV UR8, UR15 ;  /* 0x0000000f00087c82 */ /* 0x001fe20008000000 */
[----:B------:R-:W-:-:S02]  /*b380*/  UMOV UR11, UR19 ;  /* 0x00000013000b7c82 */ /* 0x000fc40008000000 */
[----:B------:R0:W-:Y:S02]  /*b390*/  UTMALDG.3D [UR8], [UR24], desc[UR6] ;  /* 0x00000608180075b4 */ /* 0x0001e40008011000 */
[----:B0-----:R-:W-:Y:S05]  /*b3a0*/  @P4 BRA `(.L_x_240) ;  /* 0xfffffffc00484947 */ /* 0x001fea000383ffff */
.L_x_236:
[----:B------:R-:W-:Y:S05]  /*b3b0*/  BSYNC B1 ;  /* 0x0000000000017941 */ /* 0x000fea0003800000 */
.L_x_235:
[----:B------:R-:W-:Y:S01]  /*b3c0*/  LOP3.LUT P4, RZ, R15, 0xff, RZ, 0xc0, !PT ;  /* 0x000000ff0fff7812 */ /* 0x000fe2000788c0ff */
[----:B------:R-:W-:Y:S01]  /*b3d0*/  IMAD.IADD R13, R12, 0x1, R13 ;  /* 0x000000010c0d7824 */ /* 0x000fe200078e020d */
[----:B------:R-:W-:Y:S01]  /*b3e0*/  IADD3 R2, P5, R2, UR20, RZ ;  /* 0x0000001402027c10 */ /* 0x000fe2000ffbe0ff */
[----:B------:R-:W-:Y:S01]  /*b3f0*/  ULDC.64 UR4, c[0x0][0x650] ;  /* 0x0001940000047ab9 */ /* 0x000fe20000000a00 */
[----:B------:R-:W-:Y:S01]  /*b400*/  BSSY B1, `(.L_x_241) ;  /* 0x000006a000017945 */ /* 0x000fe20003800000 */
[----:B------:R-:W-:Y:S01]  /*b410*/  IMAD.MOV.U32 R11, RZ, RZ, -0x1 ;  /* 0xffffffffff0b7424 */ /* 0x000fe200078e00ff */
[----:B------:R-:W-:Y:S01]  /*b420*/  ISETP.GT.U32.AND P1, PT, R13, 0x4, PT ;  /* 0x000000040d00780c */ /* 0x000fe20003f24070 */
[----:B------:R-:W-:Y:S01]  /*b430*/  IMAD.MOV.U32 R14, RZ, RZ, -0x1 ;  /* 0xffffffffff0e7424 */ /* 0x000fe200078e00ff */
[----:B------:R-:W-:Y:S02]  /*b440*/  IADD3.X R3, R3, UR13, RZ, P5, !PT ;  /* 0x0000000d03037c10 */ /* 0x000fe4000affe4ff */
[----:B------:R-:W-:-:S02]  /*b450*/  ISETP.LT.U32.AND P1, PT, R12, 0x5, P1 ;  /* 0x000000050c00780c */ /* 0x000fc40000f21070 */
[----:B------:R-:W-:Y:S01]  /*b460*/  PRMT R15, RZ, 0x7610, R15 ;  /* 0x00007610ff0f7816 */ /* 0x000fe2000000000f */
[----:B------:R-:W0:Y:S01]  /*b470*/  @P4 S2R R7, SR_CgaCtaId ;  /* 0x0000000000074919 */ /* 0x000e220000008800 */
[----:B------:R-:W-:-:S04]  /*b480*/  @P4 MOV R6, 0x400 ;  /* 0x0000040000064802 */ /* 0x000fc80000000f00 */
[----:B0-----:R-:W-:Y:S01]  /*b490*/  @P4 LEA R8, R7, R6, 0x18 ;  /* 0x0000000607084211 */ /* 0x001fe200078ec0ff */
[----:B------:R-:W-:Y:S01]  /*b4a0*/  IMAD.WIDE.U32 R6, R13, -0x33333333, RZ ;  /* 0xcccccccd0d067825 */ /* 0x000fe200078e00ff */
[----:B------:R-:W-:Y:S02]  /*b4b0*/  SEL R6, RZ, 0x1, !P1 ;  /* 0x00000001ff067807 */ /* 0x000fe40004800000 */
[----:B------:R-:W-:Y:S01]  /*b4c0*/  ISETP.GE.U32.AND P1, PT, R2, UR4, PT ;  /* 0x0000000402007c0c */ /* 0x000fe2000bf26070 */
[----:B------:R0:W-:Y:S01]  /*b4d0*/  @P4 SYNCS.ARRIVE.TRANS64.A1T0 RZ, [R8+URZ+0x68], RZ ;  /* 0x000068ff08ff49a7 */ /* 0x0001e2000810003f */
[----:B------:R-:W-:Y:S02]  /*b4e0*/  ISETP.GE.U32.AND P4, PT, R12, 0x5, PT ;  /* 0x000000050c00780c */ /* 0x000fe40003f86070 */
[----:B------:R-:W-:Y:S02]  /*b4f0*/  ISETP.GE.U32.AND.EX P1, PT, R3, UR5, PT, P1 ;  /* 0x0000000503007c0c */ /* 0x000fe4000bf26110 */
[----:B------:R-:W-:Y:S01]  /*b500*/  LOP3.LUT R5, R5, R6, RZ, 0x3c, !PT ;  /* 0x0000000605057212 */ /* 0x000fe200078e3cff */
[----:B------:R-:W-:Y:S01]  /*b510*/  IMAD.MOV.U32 R6, RZ, RZ, -0x1 ;  /* 0xffffffffff067424 */ /* 0x000fe200078e00ff */
[----:B0-----:R-:W-:-:S02]  /*b520*/  SHF.R.U32.HI R8, RZ, 0x2, R7 ;  /* 0x00000002ff087819 */ /* 0x001fc40000011607 */
[----:B------:R-:W-:-:S03]  /*b530*/  PRMT R7, RZ, 0x7610, R7 ;  /* 0x00007610ff077816 */ /* 0x000fc60000000007 */
[----:B------:R-:W-:Y:S02]  /*b540*/  IMAD R13, R8, -0x5, R13 ;  /* 0xfffffffb080d7824 */ /* 0x000fe400078e020d */
[----:B------:R-:W-:Y:S02]  /*b550*/  @P4 LOP3.LUT R5, R5, 0x1, R8, 0x78, !PT ;  /* 0x0000000105054812 */ /* 0x000fe400078e7808 */
[----:B------:R-:W-:Y:S05]  /*b560*/  @P1 BRA `(.L_x_242) ;  /* 0x00000004004c1947 */ /* 0x000fea0003800000 */
[----:B------:R-:W-:Y:S01]  /*b570*/  ULDC.64 UR4, c[0x0][0x628] ;  /* 0x00018a0000047ab9 */ /* 0x000fe20000000a00 */
[----:B------:R-:W0:Y:S01]  /*b580*/  S2R R17, SR_CTAID.X ;  /* 0x0000000000117919 */ /* 0x000e220000002500 */
[----:B------:R-:W-:Y:S01]  /*b590*/  ISETP.NE.U32.AND P1, PT, RZ, UR4, PT ;  /* 0x00000004ff007c0c */ /* 0x000fe2000bf25070 */
[----:B------:R-:W-:Y:S01]  /*b5a0*/  ULDC UR7, c[0x0][0x630] ;  /* 0x00018c0000077ab9 */ /* 0x000fe20000000800 */
[----:B------:R-:W-:Y:S01]  /*b5b0*/  IMAD.MOV.U32 R6, RZ, RZ, R2 ;  /* 0x000000ffff067224 */ /* 0x000fe200078e0002 */
[----:B------:R-:W1:Y:S01]  /*b5c0*/  S2R R14, SR_CTAID.Y ;  /* 0x00000000000e7919 */ /* 0x000e620000002600 */
[----:B------:R-:W-:Y:S01]  /*b5d0*/  ISETP.NE.AND.EX P1, PT, RZ, UR5, PT, P1 ;  /* 0x00000005ff007c0c */ /* 0x000fe2000bf25310 */
[----:B------:R-:W-:-:S12]  /*b5e0*/  IMAD.MOV.U32 R7, RZ, RZ, R3 ;  /* 0x000000ffff077224 */ /* 0x000fd800078e0003 */
[----:B------:R-:W-:Y:S05]  /*b5f0*/  @!P1 BRA `(.L_x_243) ;  /* 0x0000000000289947 */ /* 0x000fea0003800000 */
[----:B------:R-:W-:Y:S02]  /*b600*/  ULDC UR6, c[0x0][0x634] ;  /* 0x00018d0000067ab9 */ /* 0x000fe40000000800 */
[----:B------:R-:W-:-:S05]  /*b610*/  IADD3 R11, P1, R2, UR6, RZ ;  /* 0x00000006020b7c10 */ /* 0x000fca000ff3e0ff */
[----:B------:R-:W-:-:S04]  /*b620*/  IMAD.X R19, RZ, RZ, R3, P1 ;  /* 0x000000ffff137224 */ /* 0x000fc800008e0603 */
[----:B------:R-:W-:-:S04]  /*b630*/  IMAD.WIDE.U32 R8, R19, UR4, RZ ;  /* 0x0000000413087c25 */ /* 0x000fc8000f8e00ff */
[----:B------:R-:W-:-:S04]  /*b640*/  IMAD.WIDE.U32 R8, P1, R11, UR5, R8 ;  /* 0x000000050b087c25 */ /* 0x000fc8000f820008 */
[----:B------:R-:W-:-:S04]  /*b650*/  IMAD.WIDE.U32 R10, R11, UR4, RZ ;  /* 0x000000040b0a7c25 */ /* 0x000fc8000f8e00ff */
[----:B------:R-:W-:Y:S01]  /*b660*/  IMAD.X R7, RZ, RZ, RZ, P1 ;  /* 0x000000ffff077224 */ /* 0x000fe200008e06ff */
[----:B------:R-:W-:Y:S01]  /*b670*/  IADD3 RZ, P1, R11, R8, RZ ;  /* 0x000000080bff7210 */ /* 0x000fe20007f3e0ff */
[----:B------:R-:W-:-:S04]  /*b680*/  IMAD.MOV.U32 R6, RZ, RZ, R9 ;  /* 0x000000ffff067224 */ /* 0x000fc800078e0009 */
[----:B------:R-:W-:-:S08]  /*b690*/  IMAD.WIDE.U32.X R6, R19, UR5, R6, P1 ;  /* 0x0000000513067c25 */ /* 0x000fd000088e0406 */
.L_x_243:
[--C-:B------:R-:W-:Y:S01]  /*b6a0*/  SHF.R.U64 R10, R6, UR7, R7.reuse ;  /* 0x00000007060a7c19 */ /* 0x100fe20008001207 */
[----:B------:R-:W-:Y:S01]  /*b6b0*/  ULDC.64 UR4, c[0x0][0x620] ;  /* 0x0001880000047ab9 */ /* 0x000fe20000000a00 */
[----:B------:R-:W-:Y:S01]  /*b6c0*/  SHF.R.U32.HI R6, RZ, UR7, R7 ;  /* 0x00000007ff067c19 */ /* 0x000fe20008011607 */
[----:B------:R-:W2:Y:S01]  /*b6d0*/  LDC R22, c[0x0][0x144] ;  /* 0x00005100ff167b82 */ /* 0x000ea20000000800 */
[----:B------:R-:W-:Y:S01]  /*b6e0*/  IADD3 R9, P1, RZ, -R10, RZ ;  /* 0x8000000aff097210 */ /* 0x000fe20007f3e0ff */
[----:B------:R-:W-:Y:S01]  /*b6f0*/  ULDC.64 UR8, c[0x0][0x640] ;  /* 0x0001900000087ab9 */ /* 0x000fe20000000a00 */
[----:B0-----:R-:W-:Y:S01]  /*b700*/  I2FP.F32.U32 R11, R17 ;  /* 0x00000011000b7245 */ /* 0x001fe20000201000 */
[----:B------:R-:W-:Y:S02]  /*b710*/  ULDC UR6, c[0x0][0x608] ;  /* 0x0001820000067ab9 */ /* 0x000fe40000000800 */
[----:B------:R-:W-:Y:S01]  /*b720*/  IMAD.X R6, RZ, RZ, ~R6, P1 ;  /* 0x000000ffff067224 */ /* 0x000fe200008e0e06 */
[----:B------:R-:W-:Y:S01]  /*b730*/  ISETP.NE.U32.AND P1, PT, RZ, UR8, PT ;  /* 0x00000008ff007c0c */ /* 0x000fe2000bf25070 */
[----:B------:R-:W0:Y:S02]  /*b740*/  LDC R19, c[0x0][0x148] ;  /* 0x00005200ff137b82 */ /* 0x000e240000000800 */
[----:B------:R-:W-:Y:S01]  /*b750*/  IMAD R8, R6, UR4, RZ ;  /* 0x0000000406087c24 */ /* 0x000fe2000f8e02ff */
[----:B------:R-:W-:Y:S01]  /*b760*/  ISETP.NE.AND.EX P1, PT, RZ, UR9, PT, P1 ;  /* 0x00000009ff007c0c */ /* 0x000fe2000bf25310 */
[----:B------:R-:W-:Y:S01]  /*b770*/  IMAD.WIDE.U32 R6, R9, UR4, R2 ;  /* 0x0000000409067c25 */ /* 0x000fe2000f8e0002 */
[----:B------:R-:W-:-:S03]  /*b780*/  ULDC UR4, c[0x0][0x150] ;  /* 0x0000540000047ab9 */ /* 0x000fc60000000800 */
[----:B------:R-:W-:Y:S02]  /*b790*/  IMAD R9, R9, UR5, R8 ;  /* 0x0000000509097c24 */ /* 0x000fe4000f8e0208 */
[----:B------:R-:W-:Y:S01]  /*b7a0*/  FMUL R8, R11, UR4 ;  /* 0x000000040b087c20 */ /* 0x000fe20008400000 */
[----:B------:R-:W-:Y:S01]  /*b7b0*/  ULDC UR4, c[0x0][0x618] ;  /* 0x0001860000047ab9 */ /* 0x000fe20000000800 */
[----:B------:R-:W-:Y:S01]  /*b7c0*/  ULDC UR5, c[0x0][0x154] ;  /* 0x0000550000057ab9 */ /* 0x000fe20000000800 */
[----:B------:R-:W-:-:S03]  /*b7d0*/  IMAD.IADD R7, R7, 0x1, R9 ;  /* 0x0000000107077824 */ /* 0x000fc600078e0209 */
[----:B------:R-:W3:Y:S02]  /*b7e0*/  F2I.U32.TRUNC.NTZ R8, R8 ;  /* 0x0000000800087305 */ /* 0x000ee4000020f000 */
[----:B------:R-:W-:Y:S02]  /*b7f0*/  SHF.R.U64 R11, R6, UR4, R7 ;  /* 0x00000004060b7c19 */ /* 0x000fe40008001207 */
[----:B-1----:R-:W-:-:S05]  /*b800*/  I2FP.F32.U32 R6, R14 ;  /* 0x0000000e00067245 */ /* 0x002fca0000201000 */
[----:B------:R-:W-:Y:S01]  /*b810*/  FMUL R21, R6, UR5 ;  /* 0x0000000506157c20 */ /* 0x000fe20008400000 */
[----:B------:R-:W-:Y:S01]  /*b820*/  SHF.R.U32.HI R6, RZ, UR4, R7 ;  /* 0x00000004ff067c19 */ /* 0x000fe20008011607 */
[----:B------:R-:W-:-:S03]  /*b830*/  ULDC UR4, c[0x0][0x658] ;  /* 0x0001960000047ab9 */ /* 0x000fc60000000800 */
[--C-:B------:R-:W-:Y:S01]  /*b840*/  SHF.R.U64 R20, R11, UR6, R6.reuse ;  /* 0x000000060b147c19 */ /* 0x100fe20008001206 */
[----:B------:R-:W1:Y:S01]  /*b850*/  F2I.U32.TRUNC.NTZ R21, R21 ;  /* 0x0000001500157305 */ /* 0x000e62000020f000 */
[----:B------:R-:W-:Y:S01]  /*b860*/  SHF.R.U32.HI R7, RZ, UR6, R6 ;  /* 0x00000006ff077c19 */ /* 0x000fe20008011606 */
[----:B---3--:R-:W-:-:S03]  /*b870*/  IMAD.MOV R8, RZ, RZ, -R8 ;  /* 0x000000ffff087224 */ /* 0x008fc600078e0a08 */
[----:B------:R-:W-:Y:S01]  /*b880*/  SHF.R.U64 R18, R20, UR4, R7 ;  /* 0x0000000414127c19 */ /* 0x000fe20008001207 */
[----:B--2---:R-:W-:Y:S01]  /*b890*/  IMAD R17, R22, R8, R17 ;  /* 0x0000000816117224 */ /* 0x004fe200078e0211 */
[----:B------:R-:W-:-:S03]  /*b8a0*/  SHF.R.U32.HI R23, RZ, UR4, R7 ;  /* 0x00000004ff177c19 */ /* 0x000fc60008011607 */
[----:B------:R-:W-:Y:S02]  /*b8b0*/  IMAD.MOV.U32 R6, RZ, RZ, R18 ;  /* 0x000000ffff067224 */ /* 0x000fe400078e0012 */
[----:B------:R-:W-:Y:S01]  /*b8c0*/  IMAD.MOV.U32 R7, RZ, RZ, R23 ;  /* 0x000000ffff077224 */ /* 0x000fe200078e0017 */
[----:B-1----:R-:W-:Y:S06]  /*b8d0*/  @!P1 BRA `(.L_x_244) ;  /* 0x0000000000289947 */ /* 0x002fec0003800000 */
[----:B------:R-:W-:Y:S02]  /*b8e0*/  ULDC UR4, c[0x0][0x64c] ;  /* 0x0001930000047ab9 */ /* 0x000fe40000000800 */
[----:B------:R-:W-:-:S05]  /*b8f0*/  IADD3 R7, P1, R18, UR4, RZ ;  /* 0x0000000412077c10 */ /* 0x000fca000ff3e0ff */
[----:B------:R-:W-:-:S04]  /*b900*/  IMAD.X R23, RZ, RZ, R23, P1 ;  /* 0x000000ffff177224 */ /* 0x000fc800008e0617 */
[----:B------:R-:W-:-:S04]  /*b910*/  IMAD.WIDE.U32 R8, R23, UR8, RZ ;  /* 0x0000000817087c25 */ /* 0x000fc8000f8e00ff */
[----:B------:R-:W-:-:S04]  /*b920*/  IMAD.WIDE.U32 R8, P1, R7, UR9, R8 ;  /* 0x0000000907087c25 */ /* 0x000fc8000f820008 */
[----:B------:R-:W-:-:S04]  /*b930*/  IMAD.WIDE.U32 R6, R7, UR8, RZ ;  /* 0x0000000807067c25 */ /* 0x000fc8000f8e00ff */
[----:B------:R-:W-:Y:S01]  /*b940*/  IMAD.MOV.U32 R6, RZ, RZ, R9 ;  /* 0x000000ffff067224 */ /* 0x000fe200078e0009 */
[----:B------:R-:W-:Y:S01]  /*b950*/  IADD3 RZ, P4, R7, R8, RZ ;  /* 0x0000000807ff7210 */ /* 0x000fe20007f9e0ff */
[----:B------:R-:W-:-:S04]  /*b960*/  IMAD.X R7, RZ, RZ, RZ, P1 ;  /* 0x000000ffff077224 */ /* 0x000fc800008e06ff */
[----:B------:R-:W-:-:S08]  /*b970*/  IMAD.WIDE.U32.X R6, R23, UR9, R6, P4 ;  /* 0x0000000917067c25 */ /* 0x000fd0000a0e0406 */
.L_x_244:
[----:B------:R-:W-:Y:S01]  /*b980*/  ULDC UR4, c[0x0][0x648] ;  /* 0x0001920000047ab9 */ /* 0x000fe20000000800 */
[----:B------:R-:W-:Y:S01]  /*b990*/  LOP3.LUT R20, R20, UR17, RZ, 0xc0, !PT ;  /* 0x0000001114147c12 */ /* 0x000fe2000f8ec0ff */
[----:B------:R-:W-:Y:S01]  /*b9a0*/  IMAD.MOV R21, RZ, RZ, -R21 ;  /* 0x000000ffff157224 */ /* 0x000fe200078e0a15 */
[----:B------:R-:W-:Y:S01]  /*b9b0*/  SHF.R.U64 R7, R6, UR4, R7 ;  /* 0x0000000406077c19 */ /* 0x000fe20008001207 */
[----:B------:R-:W-:Y:S01]  /*b9c0*/  ULDC UR4, c[0x0][0x638] ;  /* 0x00018e0000047ab9 */ /* 0x000fe20000000800 */
[----:B------:R-:W-:Y:S01]  /*b9d0*/  LOP3.LUT R11, R11, UR16, RZ, 0xc0, !PT ;  /* 0x000000100b0b7c12 */ /* 0x000fe2000f8ec0ff */
[----:B0-----:R-:W-:Y:S01]  /*b9e0*/  @P2 IMAD R17, R19, R21, R14 ;  /* 0x0000001513112224 */ /* 0x001fe200078e020e */
[----:B------:R-:W-:Y:S01]  /*b9f0*/  ULDC UR5, c[0x0][0x610] ;  /* 0x0001840000057ab9 */ /* 0x000fe20000000800 */
[----:B------:R-:W-:Y:S02]  /*ba00*/  IMAD.MOV R9, RZ, RZ, -R7 ;  /* 0x000000ffff097224 */ /* 0x000fe400078e0a07 */
[----:B------:R-:W-:-:S02]  /*ba10*/  IMAD R20, R7, UR18, R20 ;  /* 0x0000001207147c24 */ /* 0x000fc4000f8e0214 */
[----:B------:R-:W-:Y:S01]  /*ba20*/  IMAD R18, R9, UR4, R18 ;  /* 0x0000000409127c24 */ /* 0x000fe2000f8e0212 */
[----:B------:R-:W-:Y:S01]  /*ba30*/  ULDC UR4, c[0x0][0x600] ;  /* 0x0001800000047ab9 */ /* 0x000fe20000000800 */
[----:B------:R-:W-:Y:S02]  /*ba40*/  IMAD R17, R20, UR5, R17 ;  /* 0x0000000514117c24 */ /* 0x000fe4000f8e0211 */
[----:B------:R-:W-:Y:S02]  /*ba50*/  IMAD R18, R18, UR4, R11 ;  /* 0x0000000412127c24 */ /* 0x000fe4000f8e020b */
[----:B------:R-:W-:Y:S02]  /*ba60*/  IMAD.MOV.U32 R7, RZ, RZ, 0x1 ;  /* 0x00000001ff077424 */ /* 0x000fe400078e00ff */
[----:B------:R-:W-:Y:S01]  /*ba70*/  IMAD.MOV.U32 R6, RZ, RZ, R10 ;  /* 0x000000ffff067224 */ /* 0x000fe200078e000a */
[----:B------:R-:W-:Y:S02]  /*ba80*/  SEL R14, R18, R17, !P2 ;  /* 0x00000011120e7207 */ /* 0x000fe40005000000 */
[----:B------:R-:W-:-:S07]  /*ba90*/  SEL R11, R17, R18, !P2 ;  /* 0x00000012110b7207 */ /* 0x000fce0005000000 */
.L_x_242:
[----:B------:R-:W-:Y:S05]  /*baa0*/  BSYNC B1 ;  /* 0x0000000000017941 */ /* 0x000fea0003800000 */
.L_x_241:
[----:B------:R-:W-:-:S13]  /*bab0*/  LOP3.LUT P1, RZ, R7, 0xff, RZ, 0xc0, !PT ;  /* 0x000000ff07ff7812 */ /* 0x000fda000782c0ff */
[----:B------:R-:W-:Y:S05]  /*bac0*/  @P1 BRA `(.L_x_245) ;  /* 0xfffffff4004c1947 */ /* 0x000fea000383ffff */
[----:B------:R-:W-:Y:S05]  /*bad0*/  BSYNC B0 ;  /* 0x0000000000007941 */ /* 0x000fea0003800000 */
.L_x_233:
[----:B------:R-:W-:-:S03]  /*bae0*/  UMOV UR4, 0xffffffff ;  /* 0xffffffff00047882 */ /* 0x000fc60000000000 */
[----:B------:R-:W-:Y:S05]  /*baf0*/  BRA.DIV UR4, `(.L_x_246) ;  /* 0x0000000604407947 */ /* 0x000fea000b800000 */
[----:B------:R-:W-:-:S13]  /*bb00*/  ELECT P0, URZ, PT ;  /* 0x00000000003f782f */ /* 0x000fda0003800000 */
.L_x_261:
[----:B------:R-:W-:Y:S04]  /*bb10*/  BSSY B0, `(.L_x_247) ;  /* 0x0000034000007945 */ /* 0x000fe80003800000 */
[----:B------:R-:W-:Y:S05]  /*bb20*/  @!P0 BRA `(.L_x_248) ;  /* 0x0000000000c88947 */ /* 0x000fea0003800000 */
[----:B------:R-:W-:-:S04]  /*bb30*/  LOP3.LUT R4, R4, 0x2, RZ, 0xfc, !PT ;  /* 0x0000000204047812 */ /* 0x000fc800078efcff */
[----:B------:R-:W-:-:S13]  /*bb40*/  ISETP.NE.AND P0, PT, R4, 0x3, PT ;  /* 0x000000030400780c */ /* 0x000fda0003f05270 */
[----:B------:R-:W-:Y:S05]  /*bb50*/  @!P0 BRA `(.L_x_249) ;  /* 0x0000000000048947 */ /* 0x000fea0003800000 */
[----:B------:R-:W-:Y:S01]  /*bb60*/  BPT.TRAP 0x1 ;  /* 0x000000040000795c */ /* 0x000fe20000300000 */
.L_x_249:
[----:B------:R-:W0:Y:S01]  /*bb70*/  S2R R3, SR_CgaCtaId ;  /* 0x0000000000037919 */ /* 0x000e220000008800 */
[----:B------:R-:W-:-:S04]  /*bb80*/  MOV R0, 0x400 ;  /* 0x0000040000007802 */ /* 0x000fc80000000f00 */
[----:B0-----:R-:W-:Y:S02]  /*bb90*/  LEA R0, R3, R0, 0x18 ;  /* 0x0000000003007211 */ /* 0x001fe400078ec0ff */
[----:B------:R-:W-:-:S03]  /*bba0*/  SHF.L.U32 R3, R5, 0x1f, RZ ;  /* 0x0000001f05037819 */ /* 0x000fc600000006ff */
[----:B------:R-:W-:-:S04]  /*bbb0*/  VIADD R0, R0, 0x28 ;  /* 0x0000002800007836 */ /* 0x000fc80000000000 */
[C---:B------:R-:W-:Y:S02]  /*bbc0*/  IMAD R6, R13.reuse, 0x8, R0 ;  /* 0x000000080d067824 */ /* 0x040fe400078e0200 */
[----:B------:R-:W-:Y:S02]  /*bbd0*/  VIADD R13, R13, 0x1 ;  /* 0x000000010d0d7836 */ /* 0x000fe40000000000 */
[----:B------:R-:W0:Y:S03]  /*bbe0*/  SYNCS.PHASECHK.TRANS64.TRYWAIT P0, [R6+URZ], R3 ;  /* 0x00000003060075a7 */ /* 0x000e26000800017f */
[----:B------:R-:W-:-:S04]  /*bbf0*/  ISETP.NE.AND P1, PT, R13, 0x5, PT ;  /* 0x000000050d00780c */ /* 0x000fc80003f25270 */
[----:B------:R-:W-:Y:S02]  /*bc00*/  SEL R2, RZ, 0x1, P1 ;  /* 0x00000001ff027807 */ /* 0x000fe40000800000 */
[----:B------:R-:W-:Y:S02]  /*bc10*/  SEL R13, R13, RZ, P1 ;  /* 0x000000ff0d0d7207 */ /* 0x000fe40000800000 */
[----:B------:R-:W-:-:S03]  /*bc20*/  LOP3.LUT R8, R5, R2, RZ, 0x3c, !PT ;  /* 0x0000000205087212 */ /* 0x000fc600078e3cff */
[----:B------:R-:W-:Y:S01]  /*bc30*/  IMAD R7, R13, 0x8, R0 ;  /* 0x000000080d077824 */ /* 0x000fe200078e0200 */
[----:B------:R-:W-:Y:S01]  /*bc40*/  SHF.L.U32 R4, R8, 0x1f, RZ ;  /* 0x0000001f08047819 */ /* 0x000fe200000006ff */
[----:B0-----:R-:W-:Y:S06]  /*bc50*/  @!P0 BRA `(.L_x_250) ;  /* 0x00000004000c8947 */ /* 0x001fec0003800000 */
.L_x_262:
[----:B------:R-:W1:Y:S01]  /*bc60*/  SYNCS.PHASECHK.TRANS64.TRYWAIT P0, [R7+URZ], R4 ;  /* 0x00000004070075a7 */ /* 0x000e62000800017f */
[----:B------:R-:W-:-:S05]  /*bc70*/  VIADD R2, R13, 0x1 ;  /* 0x000000010d027836 */ /* 0x000fca0000000000 */
[----:B------:R-:W-:-:S04]  /*bc80*/  ISETP.NE.AND P1, PT, R2, 0x5, PT ;  /* 0x000000050200780c */ /* 0x000fc80003f25270 */
[----:B0-----:R-:W-:Y:S02]  /*bc90*/  SEL R3, RZ, 0x1, P1 ;  /* 0x00000001ff037807 */ /* 0x001fe40000800000 */
[----:B------:R-:W-:Y:S02]  /*bca0*/  SEL R9, R2, RZ, P1 ;  /* 0x000000ff02097207 */ /* 0x000fe40000800000 */
[----:B------:R-:W-:-:S03]  /*bcb0*/  LOP3.LUT R8, R8, R3, RZ, 0x3c, !PT ;  /* 0x0000000308087212 */ /* 0x000fc600078e3cff */
[----:B------:R-:W-:Y:S01]  /*bcc0*/  IMAD R10, R9, 0x8, R0 ;  /* 0x00000008090a7824 */ /* 0x000fe200078e0200 */
[----:B------:R-:W-:Y:S01]  /*bcd0*/  SHF.L.U32 R5, R8, 0x1f, RZ ;  /* 0x0000001f08057819 */ /* 0x000fe200000006ff */
[----:B-1----:R-:W-:Y:S06]  /*bce0*/  @!P0 BRA `(.L_x_251) ;  /* 0x0000000000fc8947 */ /* 0x002fec0003800000 */
.L_x_263:
[----:B------:R-:W1:Y:S01]  /*bcf0*/  SYNCS.PHASECHK.TRANS64.TRYWAIT P0, [R10+URZ], R5 ;  /* 0x000000050a0075a7 */ /* 0x000e62000800017f */
[----:B------:R-:W-:-:S05]  /*bd00*/  VIADD R2, R9, 0x1 ;  /* 0x0000000109027836 */ /* 0x000fca0000000000 */
[----:B------:R-:W-:-:S04]  /*bd10*/  ISETP.NE.AND P1, PT, R2, 0x5, PT ;  /* 0x000000050200780c */ /* 0x000fc80003f25270 */
[----:B------:R-:W-:Y:S02]  /*bd20*/  SEL R3, RZ, 0x1, P1 ;  /* 0x00000001ff037807 */ /* 0x000fe40000800000 */
[----:B0-----:R-:W-:Y:S02]  /*bd30*/  SEL R7, R2, RZ, P1 ;  /* 0x000000ff02077207 */ /* 0x001fe40000800000 */
[----:B------:R-:W-:-:S03]  /*bd40*/  LOP3.LUT R9, R8, R3, RZ, 0x3c, !PT ;  /* 0x0000000308097212 */ /* 0x000fc600078e3cff */
[----:B------:R-:W-:Y:S01]  /*bd50*/  IMAD R11, R7, 0x8, R0 ;  /* 0x00000008070b7824 */ /* 0x000fe200078e0200 */
[----:B------:R-:W-:Y:S01]  /*bd60*/  SHF.L.U32 R6, R9, 0x1f, RZ ;  /* 0x0000001f09067819 */ /* 0x000fe200000006ff */
[----:B-1----:R-:W-:Y:S06]  /*bd70*/  @!P0 BRA `(.L_x_252) ;  /* 0x0000000000ec8947 */ /* 0x002fec0003800000 */
.L_x_264:
[----:B------:R-:W1:Y:S01]  /*bd80*/  SYNCS.PHASECHK.TRANS64.TRYWAIT P0, [R11+URZ], R6 ;  /* 0x000000060b0075a7 */ /* 0x000e62000800017f */
[----:B------:R-:W-:-:S05]  /*bd90*/  VIADD R2, R7, 0x1 ;  /* 0x0000000107027836 */ /* 0x000fca0000000000 */
[----:B------:R-:W-:-:S04]  /*bda0*/  ISETP.NE.AND P1, PT, R2, 0x5, PT ;  /* 0x000000050200780c */ /* 0x000fc80003f25270 */
[----:B------:R-:W-:Y:S02]  /*bdb0*/  SEL R4, RZ, 0x1, P1 ;  /* 0x00000001ff047807 */ /* 0x000fe40000800000 */
[----:B------:R-:W-:Y:S02]  /*bdc0*/  SEL R3, R2, RZ, P1 ;  /* 0x000000ff02037207 */ /* 0x000fe40000800000 */
[----:B------:R-:W-:Y:S01]  /*bdd0*/  LOP3.LUT R4, R9, R4, RZ, 0x3c, !PT ;  /* 0x0000000409047212 */ /* 0x000fe200078e3cff */
[----:B-1----:R-:W-:Y:S06]  /*bde0*/  @!P0 BRA `(.L_x_253) ;  /* 0x0000000000e48947 */ /* 0x002fec0003800000 */
.L_x_265:
[----:B------:R-:W-:Y:S01]  /*bdf0*/  IMAD R3, R3, 0x8, R0 ;  /* 0x0000000803037824 */ /* 0x000fe200078e0200 */
[----:B------:R-:W-:-:S07]  /*be00*/  SHF.L.U32 R0, R4, 0x1f, RZ ;  /* 0x0000001f04007819 */ /* 0x000fce00000006ff */
.L_x_254:
[----:B--2---:R2:W3:Y:S02]  /*be10*/  SYNCS.PHASECHK.TRANS64.TRYWAIT P0, [R3+URZ], R0 ;  /* 0x00000000030075a7 */ /* 0x0044e4000800017f */
[----:B---3--:R-:W-:Y:S05]  /*be20*/  @!P0 NANOSLEEP.SYNCS 0x989680 ;  /* 0x009896800000895d */ /* 0x008fea0003900000 */
[----:B------:R-:W3:Y:S02]  /*be30*/  @!P0 SYNCS.PHASECHK.TRANS64 P0, [R3+URZ], R0 ;  /* 0x00000000030085a7 */ /* 0x000ee4000800007f */
[----:B---3--:R-:W-:Y:S05]  /*be40*/  @!P0 BRA `(.L_x_254) ;  /* 0xfffffffc00f08947 */ /* 0x008fea000383ffff */
.L_x_248:
[----:B------:R-:W-:Y:S05]  /*be50*/  BSYNC B0 ;  /* 0x0000000000007941 */ /* 0x000fea0003800000 */
.L_x_247:
[----:B------:R-:W-:Y:S05]  /*be60*/  EXIT ;  /* 0x000000000000794d */ /* 0x000fea0003800000 */
.L_x_17:
[----:B-1----:R-:W-:-:S04]  /*be70*/  IMAD.U32 R9, RZ, RZ, UR6 ;  /* 0x00000006ff097e24 */ /* 0x002fc8000f8e00ff */
[----:B------:R1:W4:Y:S03]  /*be80*/  SYNCS.PHASECHK.TRANS64.TRYWAIT P0, [R9+URZ], R8 ;  /* 0x00000008090075a7 */ /* 0x000326000800017f */
[----:B----4-:R-:W-:Y:S05]  /*be90*/  @!P0 NANOSLEEP.SYNCS 0x989680 ;  /* 0x009896800000895d */ /* 0x010fea0003900000 */
[----:B------:R-:W4:Y:S02]  /*bea0*/  @!P0 SYNCS.PHASECHK.TRANS64 P0, [R9+URZ], R8 ;  /* 0x00000008090085a7 */ /* 0x000f24000800007f */
[----:B----4-:R-:W-:Y:S05]  /*beb0*/  @!P0 BRA `(.L_x_17) ;  /* 0xfffffffc00ec8947 */ /* 0x010fea000383ffff */
[----:B------:R-:W-:Y:S05]  /*bec0*/  BRA `(.L_x_16) ;  /* 0xffffff5800247947 */ /* 0x000fea000383ffff */
.L_x_23:
[----:B-1----:R-:W-:-:S04]  /*bed0*/  IMAD.U32 R10, RZ, RZ, UR12 ;  /* 0x0000000cff0a7e24 */ /* 0x002fc8000f8e00ff */
[----:B------:R1:W4:Y:S03]  /*bee0*/  SYNCS.PHASECHK.TRANS64.TRYWAIT P0, [R10+URZ], R9 ;  /* 0x000000090a0075a7 */ /* 0x000326000800017f */
[----:B----4-:R-:W-:Y:S05]  /*bef0*/  @!P0 NANOSLEEP.SYNCS 0x989680 ;  /* 0x009896800000895d */ /* 0x010fea0003900000 */
[----:B------:R-:W4:Y:S02]  /*bf00*/  @!P0 SYNCS.PHASECHK.TRANS64 P0, [R10+URZ], R9 ;  /* 0x000000090a0085a7 */ /* 0x000f24000800007f */
[----:B----4-:R-:W-:Y:S05]  /*bf10*/  @!P0 BRA `(.L_x_23) ;  /* 0xfffffffc00ec8947 */ /* 0x010fea000383ffff */
[----:B------:R-:W-:Y:S05]  /*bf20*/  BRA `(.L_x_22) ;  /* 0xffffff6400547947 */ /* 0x000fea000383ffff */
.L_x_234:
[----:B------:R-:W-:Y:S01]  /*bf30*/  BSSY B1, `(.L_x_255) ;  /* 0x0000006000017945 */ /* 0x000fe20003800000 */
[----:B------:R-:W-:-:S07]  /*bf40*/  IMAD.MOV.U32 R7, RZ, RZ, -0x1 ;  /* 0xffffffffff077424 */ /* 0x000fce00078e00ff */
[----:B------:R-:W-:Y:S05]  /*bf50*/  WARPSYNC.COLLECTIVE R7, `(.L_x_256) ;  /* 0x00000000070c7348 */ /* 0x000fea0003c00000 */
[----:B------:R-:W-:Y:S02]  /*bf60*/  ELECT P1, UR62, PT ;  /* 0x00000000003e782f */ /* 0x000fe40003820000 */
[----:B------:R-:W-:Y:S01]  /*bf70*/  MOV R7, UR62 ;  /* 0x0000003e00077c02 */ /* 0x000fe20008000f00 */
[----:B------:R-:W-:Y:S10]  /*bf80*/  ENDCOLLECTIVE ;  /* 0x000000000000791b */ /* 0x000ff40003800000 */
.L_x_256:
[----:B------:R-:W-:Y:S05]  /*bf90*/  BSYNC B1 ;  /* 0x0000000000017941 */ /* 0x000fea0003800000 */
.L_x_255:
[----:B------:R-:W-:Y:S05]  /*bfa0*/  BRA `(.L_x_257) ;  /* 0xfffffff000207947 */ /* 0x000fea000383ffff */
.L_x_237:
[----:B-1----:R1:W2:Y:S02]  /*bfb0*/  SYNCS.PHASECHK.TRANS64.TRYWAIT P1, [R19+URZ+0x28], R10 ;  /* 0x0000280a130075a7 */ /* 0x0022a4000802017f */
[----:B--2---:R-:W-:Y:S05]  /*bfc0*/  @!P1 NANOSLEEP.SYNCS 0x989680 ;  /* 0x009896800000995d */ /* 0x004fea0003900000 */
[----:B------:R-:W2:Y:S02]  /*bfd0*/  @!P1 SYNCS.PHASECHK.TRANS64 P1, [R19+URZ+0x28], R10 ;  /* 0x0000280a130095a7 */ /* 0x000ea4000802007f */
[----:B--2---:R-:W-:Y:S05]  /*bfe0*/  @!P1 BRA `(.L_x_237) ;  /* 0xfffffffc00f09947 */ /* 0x004fea000383ffff */
[----:B------:R-:W-:Y:S05]  /*bff0*/  BRA `(.L_x_258) ;  /* 0xfffffff000547947 */ /* 0x000fea000383ffff */
.L_x_246:
[----:B------:R-:W-:Y:S01]  /*c000*/  BSSY B0, `(.L_x_259) ;  /* 0x0000006000007945 */ /* 0x000fe20003800000 */
[----:B------:R-:W-:-:S07]  /*c010*/  IMAD.MOV.U32 R7, RZ, RZ, -0x1 ;  /* 0xffffffffff077424 */ /* 0x000fce00078e00ff */
[----:B------:R-:W-:Y:S05]  /*c020*/  WARPSYNC.COLLECTIVE R7, `(.L_x_260) ;  /* 0x00000000070c7348 */ /* 0x000fea0003c00000 */
[----:B------:R-:W-:Y:S02]  /*c030*/  ELECT P1, UR62, PT ;  /* 0x00000000003e782f */ /* 0x000fe40003820000 */
[----:B------:R-:W-:Y:S01]  /*c040*/  MOV R7, UR62 ;  /* 0x0000003e00077c02 */ /* 0x000fe20008000f00 */
[----:B------:R-:W-:Y:S10]  /*c050*/  ENDCOLLECTIVE ;  /* 0x000000000000791b */ /* 0x000ff40003800000 */
.L_x_260:
[----:B------:R-:W-:Y:S05]  /*c060*/  BSYNC B0 ;  /* 0x0000000000007941 */ /* 0x000fea0003800000 */
.L_x_259:
[----:B------:R-:W-:Y:S01]  /*c070*/  PLOP3.LUT P0, PT, P1, PT, PT, 0x80, 0x0 ;  /* 0x000000000000781c */ /* 0x000fe20000f0f070 */
[----:B------:R-:W-:-:S12]  /*c080*/  BRA `(.L_x_261) ;  /* 0xfffffff800a07947 */ /* 0x000fd8000383ffff */
.L_x_250:
[----:B0-----:R0:W1:Y:S02]  /*c090*/  SYNCS.PHASECHK.TRANS64.TRYWAIT P0, [R6+URZ], R3 ;  /* 0x00000003060075a7 */ /* 0x001064000800017f */
[----:B-1----:R-:W-:Y:S05]  /*c0a0*/  @!P0 NANOSLEEP.SYNCS 0x989680 ;  /* 0x009896800000895d */ /* 0x002fea0003900000 */
[----:B------:R-:W1:Y:S02]  /*c0b0*/  @!P0 SYNCS.PHASECHK.TRANS64 P0, [R6+URZ], R3 ;  /* 0x00000003060085a7 */ /* 0x000e64000800007f */
[----:B-1----:R-:W-:Y:S05]  /*c0c0*/  @!P0 BRA `(.L_x_250) ;  /* 0xfffffffc00f08947 */ /* 0x002fea000383ffff */
[----:B------:R-:W-:Y:S05]  /*c0d0*/  BRA `(.L_x_262) ;  /* 0xfffffff800e07947 */ /* 0x000fea000383ffff */
.L_x_251:
[----:B0-----:R0:W1:Y:S02]  /*c0e0*/  SYNCS.PHASECHK.TRANS64.TRYWAIT P0, [R7+URZ], R4 ;  /* 0x00000004070075a7 */ /* 0x001064000800017f */
[----:B-1----:R-:W-:Y:S05]  /*c0f0*/  @!P0 NANOSLEEP.SYNCS 0x989680 ;  /* 0x009896800000895d */ /* 0x002fea0003900000 */
[----:B------:R-:W1:Y:S02]  /*c100*/  @!P0 SYNCS.PHASECHK.TRANS64 P0, [R7+URZ], R4 ;  /* 0x00000004070085a7 */ /* 0x000e64000800007f */
[----:B-1----:R-:W-:Y:S05]  /*c110*/  @!P0 BRA `(.L_x_251) ;  /* 0xfffffffc00f08947 */ /* 0x002fea000383ffff */
[----:B------:R-:W-:Y:S05]  /*c120*/  BRA `(.L_x_263) ;  /* 0xfffffff800f07947 */ /* 0x000fea000383ffff */
.L_x_252:
[----:B0-----:R0:W1:Y:S02]  /*c130*/  SYNCS.PHASECHK.TRANS64.TRYWAIT P0, [R10+URZ], R5 ;  /* 0x000000050a0075a7 */ /* 0x001064000800017f */
[----:B-1----:R-:W-:Y:S05]  /*c140*/  @!P0 NANOSLEEP.SYNCS 0x989680 ;  /* 0x009896800000895d */ /* 0x002fea0003900000 */
[----:B------:R-:W1:Y:S02]  /*c150*/  @!P0 SYNCS.PHASECHK.TRANS64 P0, [R10+URZ], R5 ;  /* 0x000000050a0085a7 */ /* 0x000e64000800007f */
[----:B-1----:R-:W-:Y:S05]  /*c160*/  @!P0 BRA `(.L_x_252) ;  /* 0xfffffffc00f08947 */ /* 0x002fea000383ffff */
[----:B------:R-:W-:Y:S05]  /*c170*/  BRA `(.L_x_264) ;  /* 0xfffffffc00007947 */ /* 0x000fea000383ffff */
.L_x_253:
[----:B-1----:R1:W2:Y:S02]  /*c180*/  SYNCS.PHASECHK.TRANS64.TRYWAIT P0, [R11+URZ], R6 ;  /* 0x000000060b0075a7 */ /* 0x0022a4000800017f */
[----:B--2---:R-:W-:Y:S05]  /*c190*/  @!P0 NANOSLEEP.SYNCS 0x989680 ;  /* 0x009896800000895d */ /* 0x004fea0003900000 */
[----:B------:R-:W2:Y:S02]  /*c1a0*/  @!P0 SYNCS.PHASECHK.TRANS64 P0, [R11+URZ], R6 ;  /* 0x000000060b0085a7 */ /* 0x000ea4000800007f */
[----:B--2---:R-:W-:Y:S05]  /*c1b0*/  @!P0 BRA `(.L_x_253) ;  /* 0xfffffffc00f08947 */ /* 0x004fea000383ffff */
[----:B------:R-:W-:Y:S05]  /*c1c0*/  BRA `(.L_x_265) ;  /* 0xfffffffc00087947 */ /* 0x000fea000383ffff */
.L_x_266:
[----:B------:R-:W-:-:S00]  /*c1d0*/  BRA `(.L_x_266) ;  /* 0xfffffffc00fc7947 */ /* 0x000fc0000383ffff */
[----:B------:R-:W-:-:S00]  /*c1e0*/  NOP ;  /* 0x0000000000007918 */ /* 0x000fc00000000000 */
        /* <DEDUP_REMOVED lines=9> */
.L_x_267:


//--------------------- .nv.shared._ZN7cutlass13device_kernelINS_4gemm6kernel13GemmUniversalIN4cute5tupleIJiiiiEEENS1_10collective13CollectiveMmaINS1_37MainloopSm90TmaGmmaWarpSpecializedFP8ILi5ENS5_IJNS4_1CILi1EEESB_SB_EEENS1_35KernelTmaWarpSpecializedCooperativeEEENS5_IJNSA_ILi128EEENSA_ILi192EEESF_EEENS_12float_e4m3_tENS5_IJlSB_lEEESI_SJ_NS4_8TiledMMAINS4_8MMA_AtomIJNS4_4SM904GMMA31MMA_64x192x32_F32E4M3E4M3_SS_TNILNSN_7ScaleInE1ELSP_1EEEEEENS4_6LayoutINS5_IJNSA_ILi2EEESB_SB_EEENS5_IJSB_NSA_ILi0EEESV_EEEEENS5_IJNS4_10UnderscoreESY_SY_EEEEENS4_13SM90_TMA_LOADENS4_14ComposedLayoutINS4_7SwizzleILi3ELi4ELi3EEENS4_18smem_ptr_flag_bitsILi8EEENSS_INS5_IJNSA_ILi8EEESF_EEENS5_IJSF_SB_EEEEEEEvNS4_8identityES11_S1B_vS1C_EENS_8epilogue10collective6detail29Sm90TmaWarpSpecializedAdapterINS1F_15DefaultEpilogueISI_SJ_SJ_NS1E_6thread17LinearCombinationISI_Li1EffLNS1J_9ScaleType4KindE0ELNS_15FloatRoundStyleE2ESI_EENS1_15EpilogueDefaultEEEEEvvEEEEvNT_6ParamsE --------------------------
	.section	.nv.shared._ZN7cutlass13device_kernelINS_4gemm6kernel13GemmUniversalIN4cute5tupleIJiiiiEEENS1_10collective13CollectiveMmaINS1_37MainloopSm90TmaGmmaWarpSpecializedFP8ILi5ENS5_IJNS4_1CILi1EEESB_SB_EEENS1_35KernelTmaWarpSpecializedCooperativeEEENS5_IJNSA_ILi128EEENSA_ILi192EEESF_EEENS_12float_e4m3_tENS5_IJlSB_lEEESI_SJ_NS4_8TiledMMAINS4_8MMA_AtomIJNS4_4SM904GMMA31MMA_64x192x32_F32E4M3E4M3_SS_TNILNSN_7ScaleInE1ELSP_1EEEEEENS4_6LayoutINS5_IJNSA_ILi2EEESB_SB_EEENS5_IJSB_NSA_ILi0EEESV_EEEEENS5_IJNS4_10UnderscoreESY_SY_EEEEENS4_13SM90_TMA_LOADENS4_14ComposedLayoutINS4_7SwizzleILi3ELi4ELi3EEENS4_18smem_ptr_flag_bitsILi8EEENSS_INS5_IJNSA_ILi8EEESF_EEENS5_IJSF_SB_EEEEEEEvNS4_8identityES11_S1B_vS1C_EENS_8epilogue10collective6detail29Sm90TmaWarpSpecializedAdapterINS1F_15DefaultEpilogueISI_SJ_SJ_NS1E_6thread17LinearCombinationISI_Li1EffLNS1J_9ScaleType4KindE0ELNS_15FloatRoundStyleE2ESI_EENS1_15EpilogueDefaultEEEEEvvEEEEvNT_6ParamsE,"aw",@nobits
	.sectionflags	@""
	.align	16
	.zero		1024


//--------------------- .nv.shared.reserved.0     --------------------------
	.section	.nv.shared.reserved.0,"aw",@nobits
	.weak		__nv_reservedSMEM_offset_0_alias
	.size		__nv_reservedSMEM_offset_0_alias, 0, 0
	.other		__nv_reservedSMEM_offset_0_alias,@"STO_CUDA_RESERVED_SHARED STV_DEFAULT"
__nv_reservedSMEM_offset_0_alias:
	.zero		0


//--------------------- .nv.global                --------------------------
	.section	.nv.global,"aw",@nobits
.nv.global:
	.type		_ZN40_INTERNAL_c9581ec9_4_k_cu_b0431c02_124334cute1_E,@object
	.size		_ZN40_INTERNAL_c9581ec9_4_k_cu_b0431c02_124334cute1_E,(_ZN40_INTERNAL_c9581ec9_4_k_cu_b0431c02_124334cuda3std3__45__cpo6cbeginE - _ZN40_INTERNAL_c9581ec9_4_k_cu_b0431c02_124334cute1_E)
_ZN40_INTERNAL_c9581ec9_4_k_cu_b0431c02_124334cute1_E:
	.zero		1
	.type		_ZN40_INTERNAL_c9581ec9_4_k_cu_b0431c02_124334cuda3std3__45__cpo6cbeginE,@object
	.size		_ZN40_INTERNAL_c9581ec9_4_k_cu_b0431c02_124334cuda3std3__45__cpo6cbeginE,(_ZN40_INTERNAL_c9581ec9_4_k_cu_b0431c02_124334cuda3std3__48in_placeE - _ZN40_INTERNAL_c9581ec9_4_k_cu_b0431c02_124334cuda3std3__45__cpo6cbeginE)
_ZN40_INTERNAL_c9581ec9_4_k_cu_b0431c02_124334cuda3std3__45__cpo6cbeginE:
	.zero		1
	.type		_ZN40_INTERNAL_c9581ec9_4_k_cu_b0431c02_124334cuda3std3__48in_placeE,@object
	.size		_ZN40_INTERNAL_c9581ec9_4_k_cu_b0431c02_124334cuda3std3__48in_placeE,(_ZN40_INTERNAL_c9581ec9_4_k_cu_b0431c02_124334cuda3std6ranges3__45__cpo9iter_moveE - _ZN40_INTERNAL_c9581ec9_4_k_cu_b0431c02_124334cuda3std3__48in_placeE)
_ZN40_INTERNAL_c9581ec9_4_k_cu_b0431c02_124334cuda3std3__48in_placeE:
	.zero		1
	.type		_ZN40_INTERNAL_c9581ec9_4_k_cu_b0431c02_124334cuda3std6ranges3__45__cpo9iter_moveE,@object
	.size		_ZN40_INTERNAL_c9581ec9_4_k_cu_b0431c02_124334cuda3std6ranges3__45__cpo9iter_moveE,(_ZN40_INTERNAL_c9581ec9_4_k_cu_b0431c02_124334cuda3std3__45__cpo5beginE - _ZN40_INTERNAL_c9581ec9_4_k_cu_b0431c02_124334cuda3std6ranges3__45__cpo9iter_moveE)
_ZN40_INTERNAL_c9581ec9_4_k_cu_b0431c02_124334cuda3std6ranges3__45__cpo9iter_moveE:
	.zero		1
	.type		_ZN40_INTERNAL_c9581ec9_4_k_cu_b0431c02_124334cuda3std3__45__cpo5beginE,@object
	.size		_ZN40_INTERNAL_c9581ec9_4_k_cu_b0431c02_124334cuda3std3__45__cpo5beginE,(_ZN40_INTERNAL_c9581ec9_4_k_cu_b0431c02_124334cuda3std3__442_GLOBAL__N__c9581ec9_4_k_cu_b0431c02_124336ignoreE - _ZN40_INTERNAL_c9581ec9_4_k_cu_b0431c02_124334cuda3std3__45__cpo5beginE)
_ZN40_INTERNAL_c9581ec9_4_k_cu_b0431c02_124334cuda3std3__45__cpo5beginE:
	.zero		1
	.type		_ZN40_INTERNAL_c9581ec9_4_k_cu_b0431c02_124334cuda3std3__442_GLOBAL__N__c9581ec9_4_k_cu_b0431c02_124336ignoreE,@object
	.size		_ZN40_INTERNAL_c9581ec9_4_k_cu_b0431c02_124334cuda3std3__442_GLOBAL__N__c9581ec9_4_k_cu_b0431c02_124336ignoreE,(_ZN40_INTERNAL_c9581ec9_4_k_cu_b0431c02_124334cute7productE - _ZN40_INTERNAL_c9581ec9_4_k_cu_b0431c02_124334cuda3std3__442_GLOBAL__N__c9581ec9_4_k_cu_b0431c02_124336ignoreE)
_ZN40_INTERNAL_c9581ec9_4_k_cu_b0431c02_124334cuda3std3__442_GLOBAL__N__c9581ec9_4_k_cu_b0431c02_124336ignoreE:
	.zero		1
	.type		_ZN40_INTERNAL_c9581ec9_4_k_cu_b0431c02_124334cute7productE,@object
	.size		_ZN40_INTERNAL_c9581ec9_4_k_cu_b0431c02_124334cute7productE,(_ZN40_INTERNAL_c9581ec9_4_k_cu_b0431c02_124334cuda3std3__45__cpo3endE - _ZN40_INTERNAL_c9581ec9_4_k_cu_b0431c02_124334cute7productE)
_ZN40_INTERNAL_c9581ec9_4_k_cu_b0431c02_124334cute7productE:
	.zero		1
	.type		_ZN40_INTERNAL_c9581ec9_4_k_cu_b0431c02_124334cuda3std3__45__cpo3endE,@object
	.size		_ZN40_INTERNAL_c9581ec9_4_k_cu_b0431c02_124334cuda3std3__45__cpo3endE,(_ZN40_INTERNAL_c9581ec9_4_k_cu_b0431c02_124334cuda3std3__419piecewise_constructE - _ZN40_INTERNAL_c9581ec9_4_k_cu_b0431c02_124334cuda3std3__45__cpo3endE)
_ZN40_INTERNAL_c9581ec9_4_k_cu_b0431c02_124334cuda3std3__45__cpo3endE:
	.zero		1
	.type		_ZN40_INTERNAL_c9581ec9_4_k_cu_b0431c02_124334cuda3std3__419piecewise_constructE,@object
	.size		_ZN40_INTERNAL_c9581ec9_4_k_cu_b0431c02_124334cuda3std3__419piecewise_constructE,(_ZN40_INTERNAL_c9581ec9_4_k_cu_b0431c02_124334cuda3std3__45__cpo4cendE - _ZN40_INTERNAL_c9581ec9_4_k_cu_b0431c02_124334cuda3std3__419piecewise_constructE)
_ZN40_INTERNAL_c9581ec9_4_k_cu_b0431c02_124334cuda3std3__419piecewise_constructE:
	.zero		1
	.type		_ZN40_INTERNAL_c9581ec9_4_k_cu_b0431c02_124334cuda3std3__45__cpo4cendE,@object
	.size		_ZN40_INTERNAL_c9581ec9_4_k_cu_b0431c02_124334cuda3std3__45__cpo4cendE,(_ZN40_INTERNAL_c9581ec9_4_k_cu_b0431c02_124334cuda3std6ranges3__45__cpo4swapE - _ZN40_INTERNAL_c9581ec9_4_k_cu_b0431c02_124334cuda3std3__45__cpo4cendE)
_ZN40_INTERNAL_c9581ec9_4_k_cu_b0431c02_124334cuda3std3__45__cpo4cendE:
	.zero		1
	.type		_ZN40_INTERNAL_c9581ec9_4_k_cu_b0431c02_124334cuda3std6ranges3__45__cpo4swapE,@object
	.size		_ZN40_INTERNAL_c9581ec9_4_k_cu_b0431c02_124334cuda3std6ranges3__45__cpo4swapE,(.L_7 - _ZN40_INTERNAL_c9581ec9_4_k_cu_b0431c02_124334cuda3std6ranges3__45__cpo4swapE)
_ZN40_INTERNAL_c9581ec9_4_k_cu_b0431c02_124334cuda3std6ranges3__45__cpo4swapE:
	.zero		1
.L_7:


//--------------------- .nv.constant0._ZN7cutlass13device_kernelINS_4gemm6kernel13GemmUniversalIN4cute5tupleIJiiiiEEENS1_10collective13CollectiveMmaINS1_37MainloopSm90TmaGmmaWarpSpecializedFP8ILi5ENS5_IJNS4_1CILi1EEESB_SB_EEENS1_35KernelTmaWarpSpecializedCooperativeEEENS5_IJNSA_ILi128EEENSA_ILi192EEESF_EEENS_12float_e4m3_tENS5_IJlSB_lEEESI_SJ_NS4_8TiledMMAINS4_8MMA_AtomIJNS4_4SM904GMMA31MMA_64x192x32_F32E4M3E4M3_SS_TNILNSN_7ScaleInE1ELSP_1EEEEEENS4_6LayoutINS5_IJNSA_ILi2EEESB_SB_EEENS5_IJSB_NSA_ILi0EEESV_EEEEENS5_IJNS4_10UnderscoreESY_SY_EEEEENS4_13SM90_TMA_LOADENS4_14ComposedLayoutINS4_7SwizzleILi3ELi4ELi3EEENS4_18smem_ptr_flag_bitsILi8EEENSS_INS5_IJNSA_ILi8EEESF_EEENS5_IJSF_SB_EEEEEEEvNS4_8identityES11_S1B_vS1C_EENS_8epilogue10collective6detail29Sm90TmaWarpSpecializedAdapterINS1F_15DefaultEpilogueISI_SJ_SJ_NS1E_6thread17LinearCombinationISI_Li1EffLNS1J_9ScaleType4KindE0ELNS_15FloatRoundStyleE2ESI_EENS1_15EpilogueDefaultEEEEEvvEEEEvNT_6ParamsE --------------------------
	.section	.nv.constant0._ZN7cutlass13device_kernelINS_4gemm6kernel13GemmUniversalIN4cute5tupleIJiiiiEEENS1_10collective13CollectiveMmaINS1_37MainloopSm90TmaGmmaWarpSpecializedFP8ILi5ENS5_IJNS4_1CILi1EEESB_SB_EEENS1_35KernelTmaWarpSpecializedCooperativeEEENS5_IJNSA_ILi128EEENSA_ILi192EEESF_EEENS_12float_e4m3_tENS5_IJlSB_lEEESI_SJ_NS4_8TiledMMAINS4_8MMA_AtomIJNS4_4SM904GMMA31MMA_64x192x32_F32E4M3E4M3_SS_TNILNSN_7ScaleInE1ELSP_1EEEEEENS4_6LayoutINS5_IJNSA_ILi2EEESB_SB_EEENS5_IJSB_NSA_ILi0EEESV_EEEEENS5_IJNS4_10UnderscoreESY_SY_EEEEENS4_13SM90_TMA_LOADENS4_14ComposedLayoutINS4_7SwizzleILi3ELi4ELi3EEENS4_18smem_ptr_flag_bitsILi8EEENSS_INS5_IJNSA_ILi8EEESF_EEENS5_IJSF_SB_EEEEEEEvNS4_8identityES11_S1B_vS1C_EENS_8epilogue10collective6detail29Sm90TmaWarpSpecializedAdapterINS1F_15DefaultEpilogueISI_SJ_SJ_NS1E_6thread17LinearCombinationISI_Li1EffLNS1J_9ScaleType4KindE0ELNS_15FloatRoundStyleE2ESI_EENS1_15EpilogueDefaultEEEEEvvEEEEvNT_6ParamsE,"a",@progbits
	.sectionflags	@""
	.align	4
.nv.constant0._ZN7cutlass13device_kernelINS_4gemm6kernel13GemmUniversalIN4cute5tupleIJiiiiEEENS1_10collective13CollectiveMmaINS1_37MainloopSm90TmaGmmaWarpSpecializedFP8ILi5ENS5_IJNS4_1CILi1EEESB_SB_EEENS1_35KernelTmaWarpSpecializedCooperativeEEENS5_IJNSA_ILi128EEENSA_ILi192EEESF_EEENS_12float_e4m3_tENS5_IJlSB_lEEESI_SJ_NS4_8TiledMMAINS4_8MMA_AtomIJNS4_4SM904GMMA31MMA_64x192x32_F32E4M3E4M3_SS_TNILNSN_7ScaleInE1ELSP_1EEEEEENS4_6LayoutINS5_IJNSA_ILi2EEESB_SB_EEENS5_IJSB_NSA_ILi0EEESV_EEEEENS5_IJNS4_10UnderscoreESY_SY_EEEEENS4_13SM90_TMA_LOADENS4_14ComposedLayoutINS4_7SwizzleILi3ELi4ELi3EEENS4_18smem_ptr_flag_bitsILi8EEENSS_INS5_IJNSA_ILi8EEESF_EEENS5_IJSF_SB_EEEEEEEvNS4_8identityES11_S1B_vS1C_EENS_8epilogue10collective6detail29Sm90TmaWarpSpecializedAdapterINS1F_15DefaultEpilogueISI_SJ_SJ_NS1E_6thread17LinearCombinationISI_Li1EffLNS1J_9ScaleType4KindE0ELNS_15FloatRoundStyleE2ESI_EENS1_15EpilogueDefaultEEEEEvvEEEEvNT_6ParamsE:
	.zero		1664


//--------------------- SYMBOLS --------------------------

	.type		.nv.reservedSmem.offset0,@object
	.size		.nv.reservedSmem.offset0,0x4
